//
// Generated by NVIDIA NVVM Compiler
//
// Compiler Build ID: CL-36424714
// Cuda compilation tools, release 13.0, V13.0.88
// Based on NVVM 20.0.0
//

.version 9.0
.target sm_100
.address_size 64

	// .globl	cosineSimilarity
.extern .shared .align 16 .b8 sharedQuery[];

.visible .entry cosineSimilarity(
	.param .u64 .ptr .align 1 cosineSimilarity_param_0,
	.param .u64 .ptr .align 1 cosineSimilarity_param_1,
	.param .u64 .ptr .align 1 cosineSimilarity_param_2,
	.param .u32 cosineSimilarity_param_3,
	.param .u32 cosineSimilarity_param_4
)
{
	.reg .pred 	%p<18>;
	.reg .b32 	%r<62>;
	.reg .b32 	%f<442>;
	.reg .b64 	%rd<69>;

	ld.param.u64 	%rd18, [cosineSimilarity_param_1];
	ld.param.u32 	%r29, [cosineSimilarity_param_3];
	cvta.to.global.u64 	%rd1, %rd18;
	mov.u32 	%r30, %ctaid.x;
	mov.u32 	%r31, %ntid.x;
	mov.u32 	%r32, %tid.x;
	mad.lo.s32 	%r1, %r30, %r31, %r32;
	setp.ge.s32 	%p1, %r1, %r29;
	@%p1 bra 	$L__BB0_26;
	ld.param.u32 	%r47, [cosineSimilarity_param_4];
	ld.param.u64 	%rd56, [cosineSimilarity_param_0];
	cvta.to.global.u64 	%rd2, %rd56;
	mul.lo.s32 	%r2, %r47, %r1;
	setp.lt.s32 	%p2, %r47, 4;
	mov.f32 	%f438, 0f00000000;
	mov.b32 	%r59, 0;
	mov.f32 	%f439, %f438;
	mov.f32 	%f440, %f438;
	@%p2 bra 	$L__BB0_11;
	ld.param.u32 	%r48, [cosineSimilarity_param_4];
	add.s32 	%r3, %r48, -4;
	shr.u32 	%r35, %r3, 2;
	add.s32 	%r4, %r35, 1;
	setp.lt.u32 	%p3, %r3, 12;
	mov.f32 	%f365, 0f00000000;
	mov.b32 	%r54, 0;
	mov.f32 	%f364, %f365;
	mov.f32 	%f363, %f365;
	mov.f32 	%f362, %f365;
	mov.f32 	%f361, %f365;
	mov.f32 	%f354, %f365;
	mov.f32 	%f355, %f365;
	mov.f32 	%f356, %f365;
	mov.f32 	%f357, %f365;
	mov.f32 	%f358, %f365;
	mov.f32 	%f359, %f365;
	mov.f32 	%f360, %f365;
	@%p3 bra 	$L__BB0_5;
	and.b32  	%r37, %r4, 2147483644;
	neg.s32 	%r52, %r37;
	mul.wide.s32 	%rd20, %r2, 4;
	add.s64 	%rd21, %rd20, %rd2;
	add.s64 	%rd66, %rd21, 32;
	add.s64 	%rd65, %rd1, 32;
	mov.f32 	%f365, 0f00000000;
	mov.b32 	%r54, 0;
$L__BB0_4:
	.pragma "nounroll";
	ld.global.f32 	%f158, [%rd66+-32];
	ld.global.f32 	%f159, [%rd66+-28];
	ld.global.f32 	%f160, [%rd66+-24];
	ld.global.f32 	%f161, [%rd66+-20];
	ld.global.f32 	%f162, [%rd65+-32];
	ld.global.f32 	%f163, [%rd65+-28];
	ld.global.f32 	%f164, [%rd65+-24];
	ld.global.f32 	%f165, [%rd65+-20];
	fma.rn.f32 	%f166, %f158, %f162, %f354;
	fma.rn.f32 	%f167, %f159, %f163, %f355;
	fma.rn.f32 	%f168, %f160, %f164, %f356;
	fma.rn.f32 	%f169, %f161, %f165, %f357;
	fma.rn.f32 	%f170, %f158, %f158, %f358;
	fma.rn.f32 	%f171, %f159, %f159, %f359;
	fma.rn.f32 	%f172, %f160, %f160, %f360;
	fma.rn.f32 	%f173, %f161, %f161, %f361;
	fma.rn.f32 	%f174, %f162, %f162, %f362;
	fma.rn.f32 	%f175, %f163, %f163, %f363;
	fma.rn.f32 	%f176, %f164, %f164, %f364;
	fma.rn.f32 	%f177, %f165, %f165, %f365;
	ld.global.f32 	%f178, [%rd66+-16];
	ld.global.f32 	%f179, [%rd66+-12];
	ld.global.f32 	%f180, [%rd66+-8];
	ld.global.f32 	%f181, [%rd66+-4];
	ld.global.f32 	%f182, [%rd65+-16];
	ld.global.f32 	%f183, [%rd65+-12];
	ld.global.f32 	%f184, [%rd65+-8];
	ld.global.f32 	%f185, [%rd65+-4];
	fma.rn.f32 	%f186, %f178, %f182, %f166;
	fma.rn.f32 	%f187, %f179, %f183, %f167;
	fma.rn.f32 	%f188, %f180, %f184, %f168;
	fma.rn.f32 	%f189, %f181, %f185, %f169;
	fma.rn.f32 	%f190, %f178, %f178, %f170;
	fma.rn.f32 	%f191, %f179, %f179, %f171;
	fma.rn.f32 	%f192, %f180, %f180, %f172;
	fma.rn.f32 	%f193, %f181, %f181, %f173;
	fma.rn.f32 	%f194, %f182, %f182, %f174;
	fma.rn.f32 	%f195, %f183, %f183, %f175;
	fma.rn.f32 	%f196, %f184, %f184, %f176;
	fma.rn.f32 	%f197, %f185, %f185, %f177;
	ld.global.f32 	%f198, [%rd66];
	ld.global.f32 	%f199, [%rd66+4];
	ld.global.f32 	%f200, [%rd66+8];
	ld.global.f32 	%f201, [%rd66+12];
	ld.global.f32 	%f202, [%rd65];
	ld.global.f32 	%f203, [%rd65+4];
	ld.global.f32 	%f204, [%rd65+8];
	ld.global.f32 	%f205, [%rd65+12];
	fma.rn.f32 	%f206, %f198, %f202, %f186;
	fma.rn.f32 	%f207, %f199, %f203, %f187;
	fma.rn.f32 	%f208, %f200, %f204, %f188;
	fma.rn.f32 	%f209, %f201, %f205, %f189;
	fma.rn.f32 	%f210, %f198, %f198, %f190;
	fma.rn.f32 	%f211, %f199, %f199, %f191;
	fma.rn.f32 	%f212, %f200, %f200, %f192;
	fma.rn.f32 	%f213, %f201, %f201, %f193;
	fma.rn.f32 	%f214, %f202, %f202, %f194;
	fma.rn.f32 	%f215, %f203, %f203, %f195;
	fma.rn.f32 	%f216, %f204, %f204, %f196;
	fma.rn.f32 	%f217, %f205, %f205, %f197;
	ld.global.f32 	%f218, [%rd66+16];
	ld.global.f32 	%f219, [%rd66+20];
	ld.global.f32 	%f220, [%rd66+24];
	ld.global.f32 	%f221, [%rd66+28];
	ld.global.f32 	%f222, [%rd65+16];
	ld.global.f32 	%f223, [%rd65+20];
	ld.global.f32 	%f224, [%rd65+24];
	ld.global.f32 	%f225, [%rd65+28];
	fma.rn.f32 	%f354, %f218, %f222, %f206;
	fma.rn.f32 	%f355, %f219, %f223, %f207;
	fma.rn.f32 	%f356, %f220, %f224, %f208;
	fma.rn.f32 	%f357, %f221, %f225, %f209;
	fma.rn.f32 	%f358, %f218, %f218, %f210;
	fma.rn.f32 	%f359, %f219, %f219, %f211;
	fma.rn.f32 	%f360, %f220, %f220, %f212;
	fma.rn.f32 	%f361, %f221, %f221, %f213;
	fma.rn.f32 	%f362, %f222, %f222, %f214;
	fma.rn.f32 	%f363, %f223, %f223, %f215;
	fma.rn.f32 	%f364, %f224, %f224, %f216;
	fma.rn.f32 	%f365, %f225, %f225, %f217;
	add.s32 	%r54, %r54, 16;
	add.s32 	%r52, %r52, 4;
	add.s64 	%rd66, %rd66, 64;
	add.s64 	%rd65, %rd65, 64;
	setp.ne.s32 	%p4, %r52, 0;
	@%p4 bra 	$L__BB0_4;
$L__BB0_5:
	and.b32  	%r38, %r4, 3;
	setp.eq.s32 	%p5, %r38, 0;
	@%p5 bra 	$L__BB0_10;
	setp.eq.s32 	%p6, %r38, 1;
	@%p6 bra 	$L__BB0_8;
	ld.param.u64 	%rd61, [cosineSimilarity_param_1];
	ld.param.u64 	%rd57, [cosineSimilarity_param_0];
	cvta.to.global.u64 	%rd22, %rd57;
	mul.wide.s32 	%rd23, %r2, 4;
	add.s64 	%rd24, %rd22, %rd23;
	mul.wide.u32 	%rd25, %r54, 4;
	add.s64 	%rd26, %rd24, %rd25;
	ld.global.f32 	%f227, [%rd26];
	ld.global.f32 	%f228, [%rd26+4];
	ld.global.f32 	%f229, [%rd26+8];
	ld.global.f32 	%f230, [%rd26+12];
	cvta.to.global.u64 	%rd27, %rd61;
	add.s64 	%rd28, %rd27, %rd25;
	ld.global.f32 	%f231, [%rd28];
	ld.global.f32 	%f232, [%rd28+4];
	ld.global.f32 	%f233, [%rd28+8];
	ld.global.f32 	%f234, [%rd28+12];
	fma.rn.f32 	%f235, %f227, %f231, %f354;
	fma.rn.f32 	%f236, %f228, %f232, %f355;
	fma.rn.f32 	%f237, %f229, %f233, %f356;
	fma.rn.f32 	%f238, %f230, %f234, %f357;
	fma.rn.f32 	%f239, %f227, %f227, %f358;
	fma.rn.f32 	%f240, %f228, %f228, %f359;
	fma.rn.f32 	%f241, %f229, %f229, %f360;
	fma.rn.f32 	%f242, %f230, %f230, %f361;
	fma.rn.f32 	%f243, %f231, %f231, %f362;
	fma.rn.f32 	%f244, %f232, %f232, %f363;
	fma.rn.f32 	%f245, %f233, %f233, %f364;
	fma.rn.f32 	%f246, %f234, %f234, %f365;
	ld.global.f32 	%f247, [%rd26+16];
	ld.global.f32 	%f248, [%rd26+20];
	ld.global.f32 	%f249, [%rd26+24];
	ld.global.f32 	%f250, [%rd26+28];
	ld.global.f32 	%f251, [%rd28+16];
	ld.global.f32 	%f252, [%rd28+20];
	ld.global.f32 	%f253, [%rd28+24];
	ld.global.f32 	%f254, [%rd28+28];
	fma.rn.f32 	%f354, %f247, %f251, %f235;
	fma.rn.f32 	%f355, %f248, %f252, %f236;
	fma.rn.f32 	%f356, %f249, %f253, %f237;
	fma.rn.f32 	%f357, %f250, %f254, %f238;
	fma.rn.f32 	%f358, %f247, %f247, %f239;
	fma.rn.f32 	%f359, %f248, %f248, %f240;
	fma.rn.f32 	%f360, %f249, %f249, %f241;
	fma.rn.f32 	%f361, %f250, %f250, %f242;
	fma.rn.f32 	%f362, %f251, %f251, %f243;
	fma.rn.f32 	%f363, %f252, %f252, %f244;
	fma.rn.f32 	%f364, %f253, %f253, %f245;
	fma.rn.f32 	%f365, %f254, %f254, %f246;
	add.s32 	%r54, %r54, 8;
$L__BB0_8:
	and.b32  	%r41, %r3, 4;
	setp.ne.s32 	%p7, %r41, 0;
	@%p7 bra 	$L__BB0_10;
	ld.param.u64 	%rd62, [cosineSimilarity_param_1];
	ld.param.u64 	%rd58, [cosineSimilarity_param_0];
	cvta.to.global.u64 	%rd29, %rd58;
	mul.wide.s32 	%rd30, %r2, 4;
	add.s64 	%rd31, %rd29, %rd30;
	mul.wide.u32 	%rd32, %r54, 4;
	add.s64 	%rd33, %rd31, %rd32;
	ld.global.f32 	%f255, [%rd33];
	ld.global.f32 	%f256, [%rd33+4];
	ld.global.f32 	%f257, [%rd33+8];
	ld.global.f32 	%f258, [%rd33+12];
	cvta.to.global.u64 	%rd34, %rd62;
	add.s64 	%rd35, %rd34, %rd32;
	ld.global.f32 	%f259, [%rd35];
	ld.global.f32 	%f260, [%rd35+4];
	ld.global.f32 	%f261, [%rd35+8];
	ld.global.f32 	%f262, [%rd35+12];
	fma.rn.f32 	%f354, %f255, %f259, %f354;
	fma.rn.f32 	%f355, %f256, %f260, %f355;
	fma.rn.f32 	%f356, %f257, %f261, %f356;
	fma.rn.f32 	%f357, %f258, %f262, %f357;
	fma.rn.f32 	%f358, %f255, %f255, %f358;
	fma.rn.f32 	%f359, %f256, %f256, %f359;
	fma.rn.f32 	%f360, %f257, %f257, %f360;
	fma.rn.f32 	%f361, %f258, %f258, %f361;
	fma.rn.f32 	%f362, %f259, %f259, %f362;
	fma.rn.f32 	%f363, %f260, %f260, %f363;
	fma.rn.f32 	%f364, %f261, %f261, %f364;
	fma.rn.f32 	%f365, %f262, %f262, %f365;
$L__BB0_10:
	add.f32 	%f263, %f355, %f354;
	add.f32 	%f264, %f356, %f263;
	add.f32 	%f438, %f357, %f264;
	add.f32 	%f265, %f359, %f358;
	add.f32 	%f266, %f360, %f265;
	add.f32 	%f439, %f266, %f361;
	add.f32 	%f267, %f362, %f363;
	add.f32 	%f268, %f267, %f364;
	add.f32 	%f440, %f268, %f365;
	and.b32  	%r42, %r3, -4;
	add.s32 	%r59, %r42, 4;
$L__BB0_11:
	ld.param.u32 	%r49, [cosineSimilarity_param_4];
	setp.ge.s32 	%p8, %r59, %r49;
	@%p8 bra 	$L__BB0_23;
	ld.param.u32 	%r50, [cosineSimilarity_param_4];
	ld.param.u64 	%rd63, [cosineSimilarity_param_1];
	cvta.to.global.u64 	%rd9, %rd63;
	sub.s32 	%r15, %r50, %r59;
	and.b32  	%r16, %r15, 7;
	sub.s32 	%r43, %r59, %r50;
	setp.gt.u32 	%p9, %r43, -8;
	@%p9 bra 	$L__BB0_15;
	ld.param.u64 	%rd59, [cosineSimilarity_param_0];
	and.b32  	%r44, %r15, -8;
	neg.s32 	%r57, %r44;
	mul.wide.s32 	%rd36, %r2, 4;
	mul.wide.u32 	%rd37, %r59, 4;
	add.s64 	%rd38, %rd36, %rd37;
	cvta.to.global.u64 	%rd39, %rd59;
	add.s64 	%rd40, %rd38, %rd39;
	add.s64 	%rd68, %rd40, 16;
	add.s64 	%rd41, %rd37, %rd9;
	add.s64 	%rd67, %rd41, 16;
$L__BB0_14:
	.pragma "nounroll";
	ld.global.f32 	%f270, [%rd68+-16];
	ld.global.f32 	%f271, [%rd67+-16];
	fma.rn.f32 	%f272, %f270, %f271, %f438;
	fma.rn.f32 	%f273, %f270, %f270, %f439;
	fma.rn.f32 	%f274, %f271, %f271, %f440;
	ld.global.f32 	%f275, [%rd68+-12];
	ld.global.f32 	%f276, [%rd67+-12];
	fma.rn.f32 	%f277, %f275, %f276, %f272;
	fma.rn.f32 	%f278, %f275, %f275, %f273;
	fma.rn.f32 	%f279, %f276, %f276, %f274;
	ld.global.f32 	%f280, [%rd68+-8];
	ld.global.f32 	%f281, [%rd67+-8];
	fma.rn.f32 	%f282, %f280, %f281, %f277;
	fma.rn.f32 	%f283, %f280, %f280, %f278;
	fma.rn.f32 	%f284, %f281, %f281, %f279;
	ld.global.f32 	%f285, [%rd68+-4];
	ld.global.f32 	%f286, [%rd67+-4];
	fma.rn.f32 	%f287, %f285, %f286, %f282;
	fma.rn.f32 	%f288, %f285, %f285, %f283;
	fma.rn.f32 	%f289, %f286, %f286, %f284;
	ld.global.f32 	%f290, [%rd68];
	ld.global.f32 	%f291, [%rd67];
	fma.rn.f32 	%f292, %f290, %f291, %f287;
	fma.rn.f32 	%f293, %f290, %f290, %f288;
	fma.rn.f32 	%f294, %f291, %f291, %f289;
	ld.global.f32 	%f295, [%rd68+4];
	ld.global.f32 	%f296, [%rd67+4];
	fma.rn.f32 	%f297, %f295, %f296, %f292;
	fma.rn.f32 	%f298, %f295, %f295, %f293;
	fma.rn.f32 	%f299, %f296, %f296, %f294;
	ld.global.f32 	%f300, [%rd68+8];
	ld.global.f32 	%f301, [%rd67+8];
	fma.rn.f32 	%f302, %f300, %f301, %f297;
	fma.rn.f32 	%f303, %f300, %f300, %f298;
	fma.rn.f32 	%f304, %f301, %f301, %f299;
	ld.global.f32 	%f305, [%rd68+12];
	ld.global.f32 	%f306, [%rd67+12];
	fma.rn.f32 	%f438, %f305, %f306, %f302;
	fma.rn.f32 	%f439, %f305, %f305, %f303;
	fma.rn.f32 	%f440, %f306, %f306, %f304;
	add.s32 	%r59, %r59, 8;
	add.s32 	%r57, %r57, 8;
	add.s64 	%rd68, %rd68, 32;
	add.s64 	%rd67, %rd67, 32;
	setp.ne.s32 	%p10, %r57, 0;
	@%p10 bra 	$L__BB0_14;
$L__BB0_15:
	setp.eq.s32 	%p11, %r16, 0;
	@%p11 bra 	$L__BB0_23;
	ld.param.u32 	%r51, [cosineSimilarity_param_4];
	ld.param.u64 	%rd60, [cosineSimilarity_param_0];
	cvta.to.global.u64 	%rd42, %rd60;
	mul.lo.s32 	%r45, %r51, %r1;
	mul.wide.s32 	%rd43, %r45, 4;
	add.s64 	%rd16, %rd42, %rd43;
	and.b32  	%r23, %r15, 3;
	setp.lt.u32 	%p12, %r16, 4;
	@%p12 bra 	$L__BB0_18;
	mul.wide.u32 	%rd44, %r59, 4;
	add.s64 	%rd45, %rd16, %rd44;
	ld.global.f32 	%f308, [%rd45];
	add.s64 	%rd46, %rd9, %rd44;
	ld.global.f32 	%f309, [%rd46];
	fma.rn.f32 	%f310, %f308, %f309, %f438;
	fma.rn.f32 	%f311, %f308, %f308, %f439;
	fma.rn.f32 	%f312, %f309, %f309, %f440;
	ld.global.f32 	%f313, [%rd45+4];
	ld.global.f32 	%f314, [%rd46+4];
	fma.rn.f32 	%f315, %f313, %f314, %f310;
	fma.rn.f32 	%f316, %f313, %f313, %f311;
	fma.rn.f32 	%f317, %f314, %f314, %f312;
	ld.global.f32 	%f318, [%rd45+8];
	ld.global.f32 	%f319, [%rd46+8];
	fma.rn.f32 	%f320, %f318, %f319, %f315;
	fma.rn.f32 	%f321, %f318, %f318, %f316;
	fma.rn.f32 	%f322, %f319, %f319, %f317;
	ld.global.f32 	%f323, [%rd45+12];
	ld.global.f32 	%f324, [%rd46+12];
	fma.rn.f32 	%f438, %f323, %f324, %f320;
	fma.rn.f32 	%f439, %f323, %f323, %f321;
	fma.rn.f32 	%f440, %f324, %f324, %f322;
	add.s32 	%r59, %r59, 4;
$L__BB0_18:
	setp.eq.s32 	%p13, %r23, 0;
	@%p13 bra 	$L__BB0_23;
	setp.eq.s32 	%p14, %r23, 1;
	@%p14 bra 	$L__BB0_21;
	mul.wide.u32 	%rd47, %r59, 4;
	add.s64 	%rd48, %rd16, %rd47;
	ld.global.f32 	%f326, [%rd48];
	add.s64 	%rd49, %rd9, %rd47;
	ld.global.f32 	%f327, [%rd49];
	fma.rn.f32 	%f328, %f326, %f327, %f438;
	fma.rn.f32 	%f329, %f326, %f326, %f439;
	fma.rn.f32 	%f330, %f327, %f327, %f440;
	ld.global.f32 	%f331, [%rd48+4];
	ld.global.f32 	%f332, [%rd49+4];
	fma.rn.f32 	%f438, %f331, %f332, %f328;
	fma.rn.f32 	%f439, %f331, %f331, %f329;
	fma.rn.f32 	%f440, %f332, %f332, %f330;
	add.s32 	%r59, %r59, 2;
$L__BB0_21:
	and.b32  	%r46, %r15, 1;
	setp.eq.b32 	%p15, %r46, 1;
	not.pred 	%p16, %p15;
	@%p16 bra 	$L__BB0_23;
	mul.wide.u32 	%rd50, %r59, 4;
	add.s64 	%rd51, %rd16, %rd50;
	ld.global.f32 	%f333, [%rd51];
	add.s64 	%rd52, %rd9, %rd50;
	ld.global.f32 	%f334, [%rd52];
	fma.rn.f32 	%f438, %f333, %f334, %f438;
	fma.rn.f32 	%f439, %f333, %f333, %f439;
	fma.rn.f32 	%f440, %f334, %f334, %f440;
$L__BB0_23:
	sqrt.rn.f32 	%f336, %f439;
	sqrt.rn.f32 	%f337, %f440;
	mul.f32 	%f151, %f336, %f337;
	setp.lt.f32 	%p17, %f151, 0f322BCC77;
	mov.f32 	%f441, 0f00000000;
	@%p17 bra 	$L__BB0_25;
	div.rn.f32 	%f338, %f438, %f151;
	max.f32 	%f339, %f338, 0fBF800000;
	min.f32 	%f441, %f339, 0f3F800000;
$L__BB0_25:
	ld.param.u64 	%rd64, [cosineSimilarity_param_2];
	mov.f32 	%f340, 0f3F800000;
	sub.f32 	%f341, %f340, %f441;
	cvta.to.global.u64 	%rd53, %rd64;
	mul.wide.s32 	%rd54, %r1, 4;
	add.s64 	%rd55, %rd53, %rd54;
	st.global.f32 	[%rd55], %f341;
$L__BB0_26:
	ret;

}
	// .globl	cosineSimilarityShared
.visible .entry cosineSimilarityShared(
	.param .u64 .ptr .align 1 cosineSimilarityShared_param_0,
	.param .u64 .ptr .align 1 cosineSimilarityShared_param_1,
	.param .u64 .ptr .align 1 cosineSimilarityShared_param_2,
	.param .u32 cosineSimilarityShared_param_3,
	.param .u32 cosineSimilarityShared_param_4
)
{
	.reg .pred 	%p<20>;
	.reg .b32 	%r<96>;
	.reg .b32 	%f<441>;
	.reg .b64 	%rd<50>;

	ld.param.u64 	%rd10, [cosineSimilarityShared_param_0];
	ld.param.u64 	%rd11, [cosineSimilarityShared_param_1];
	ld.param.u32 	%r37, [cosineSimilarityShared_param_3];
	ld.param.u32 	%r38, [cosineSimilarityShared_param_4];
	cvta.to.global.u64 	%rd1, %rd10;
	mov.u32 	%r39, %ctaid.x;
	mov.u32 	%r1, %ntid.x;
	mov.u32 	%r83, %tid.x;
	mad.lo.s32 	%r3, %r39, %r1, %r83;
	setp.ge.s32 	%p1, %r83, %r38;
	@%p1 bra 	$L__BB1_3;
	cvta.to.global.u64 	%rd2, %rd11;
	mov.u32 	%r41, sharedQuery;
$L__BB1_2:
	ld.param.u32 	%r77, [cosineSimilarityShared_param_4];
	mul.wide.s32 	%rd13, %r83, 4;
	add.s64 	%rd14, %rd2, %rd13;
	ld.global.f32 	%f151, [%rd14];
	shl.b32 	%r40, %r83, 2;
	add.s32 	%r42, %r41, %r40;
	st.shared.f32 	[%r42], %f151;
	add.s32 	%r83, %r83, %r1;
	setp.lt.s32 	%p2, %r83, %r77;
	@%p2 bra 	$L__BB1_2;
$L__BB1_3:
	bar.sync 	0;
	setp.ge.s32 	%p3, %r3, %r37;
	@%p3 bra 	$L__BB1_27;
	ld.param.u32 	%r78, [cosineSimilarityShared_param_4];
	mul.lo.s32 	%r6, %r78, %r3;
	setp.lt.s32 	%p4, %r78, 4;
	mov.f32 	%f438, 0f00000000;
	mov.b32 	%r93, 0;
	mov.f32 	%f439, %f438;
	mov.f32 	%f440, %f438;
	@%p4 bra 	$L__BB1_14;
	ld.param.u32 	%r79, [cosineSimilarityShared_param_4];
	add.s32 	%r7, %r79, -4;
	shr.u32 	%r45, %r7, 2;
	add.s32 	%r8, %r45, 1;
	setp.lt.u32 	%p5, %r7, 12;
	mov.f32 	%f365, 0f00000000;
	mov.b32 	%r87, 0;
	mov.f32 	%f364, %f365;
	mov.f32 	%f363, %f365;
	mov.f32 	%f362, %f365;
	mov.f32 	%f361, %f365;
	mov.f32 	%f360, %f365;
	mov.f32 	%f359, %f365;
	mov.f32 	%f358, %f365;
	mov.f32 	%f354, %f365;
	mov.f32 	%f355, %f365;
	mov.f32 	%f356, %f365;
	mov.f32 	%f357, %f365;
	@%p5 bra 	$L__BB1_8;
	and.b32  	%r48, %r8, 2147483644;
	neg.s32 	%r85, %r48;
	mul.wide.s32 	%rd15, %r6, 4;
	add.s64 	%rd16, %rd15, %rd1;
	add.s64 	%rd48, %rd16, 32;
	mov.u32 	%r49, sharedQuery;
	add.s32 	%r84, %r49, 32;
	mov.f32 	%f365, 0f00000000;
	mov.b32 	%r87, 0;
$L__BB1_7:
	.pragma "nounroll";
	ld.global.f32 	%f156, [%rd48+-32];
	ld.global.f32 	%f157, [%rd48+-28];
	ld.global.f32 	%f158, [%rd48+-24];
	ld.global.f32 	%f159, [%rd48+-20];
	ld.shared.v4.f32 	{%f160, %f161, %f162, %f163}, [%r84+-32];
	fma.rn.f32 	%f164, %f156, %f160, %f354;
	fma.rn.f32 	%f165, %f157, %f161, %f355;
	fma.rn.f32 	%f166, %f158, %f162, %f356;
	fma.rn.f32 	%f167, %f159, %f163, %f357;
	fma.rn.f32 	%f168, %f156, %f156, %f358;
	fma.rn.f32 	%f169, %f157, %f157, %f359;
	fma.rn.f32 	%f170, %f158, %f158, %f360;
	fma.rn.f32 	%f171, %f159, %f159, %f361;
	fma.rn.f32 	%f172, %f160, %f160, %f362;
	fma.rn.f32 	%f173, %f161, %f161, %f363;
	fma.rn.f32 	%f174, %f162, %f162, %f364;
	fma.rn.f32 	%f175, %f163, %f163, %f365;
	ld.global.f32 	%f176, [%rd48+-16];
	ld.global.f32 	%f177, [%rd48+-12];
	ld.global.f32 	%f178, [%rd48+-8];
	ld.global.f32 	%f179, [%rd48+-4];
	ld.shared.v4.f32 	{%f180, %f181, %f182, %f183}, [%r84+-16];
	fma.rn.f32 	%f184, %f176, %f180, %f164;
	fma.rn.f32 	%f185, %f177, %f181, %f165;
	fma.rn.f32 	%f186, %f178, %f182, %f166;
	fma.rn.f32 	%f187, %f179, %f183, %f167;
	fma.rn.f32 	%f188, %f176, %f176, %f168;
	fma.rn.f32 	%f189, %f177, %f177, %f169;
	fma.rn.f32 	%f190, %f178, %f178, %f170;
	fma.rn.f32 	%f191, %f179, %f179, %f171;
	fma.rn.f32 	%f192, %f180, %f180, %f172;
	fma.rn.f32 	%f193, %f181, %f181, %f173;
	fma.rn.f32 	%f194, %f182, %f182, %f174;
	fma.rn.f32 	%f195, %f183, %f183, %f175;
	ld.global.f32 	%f196, [%rd48];
	ld.global.f32 	%f197, [%rd48+4];
	ld.global.f32 	%f198, [%rd48+8];
	ld.global.f32 	%f199, [%rd48+12];
	ld.shared.v4.f32 	{%f200, %f201, %f202, %f203}, [%r84];
	fma.rn.f32 	%f204, %f196, %f200, %f184;
	fma.rn.f32 	%f205, %f197, %f201, %f185;
	fma.rn.f32 	%f206, %f198, %f202, %f186;
	fma.rn.f32 	%f207, %f199, %f203, %f187;
	fma.rn.f32 	%f208, %f196, %f196, %f188;
	fma.rn.f32 	%f209, %f197, %f197, %f189;
	fma.rn.f32 	%f210, %f198, %f198, %f190;
	fma.rn.f32 	%f211, %f199, %f199, %f191;
	fma.rn.f32 	%f212, %f200, %f200, %f192;
	fma.rn.f32 	%f213, %f201, %f201, %f193;
	fma.rn.f32 	%f214, %f202, %f202, %f194;
	fma.rn.f32 	%f215, %f203, %f203, %f195;
	ld.global.f32 	%f216, [%rd48+16];
	ld.global.f32 	%f217, [%rd48+20];
	ld.global.f32 	%f218, [%rd48+24];
	ld.global.f32 	%f219, [%rd48+28];
	ld.shared.v4.f32 	{%f220, %f221, %f222, %f223}, [%r84+16];
	fma.rn.f32 	%f354, %f216, %f220, %f204;
	fma.rn.f32 	%f355, %f217, %f221, %f205;
	fma.rn.f32 	%f356, %f218, %f222, %f206;
	fma.rn.f32 	%f357, %f219, %f223, %f207;
	fma.rn.f32 	%f358, %f216, %f216, %f208;
	fma.rn.f32 	%f359, %f217, %f217, %f209;
	fma.rn.f32 	%f360, %f218, %f218, %f210;
	fma.rn.f32 	%f361, %f219, %f219, %f211;
	fma.rn.f32 	%f362, %f220, %f220, %f212;
	fma.rn.f32 	%f363, %f221, %f221, %f213;
	fma.rn.f32 	%f364, %f222, %f222, %f214;
	fma.rn.f32 	%f365, %f223, %f223, %f215;
	add.s32 	%r87, %r87, 16;
	add.s32 	%r85, %r85, 4;
	add.s64 	%rd48, %rd48, 64;
	add.s32 	%r84, %r84, 64;
	setp.ne.s32 	%p6, %r85, 0;
	@%p6 bra 	$L__BB1_7;
$L__BB1_8:
	and.b32  	%r50, %r8, 3;
	setp.eq.s32 	%p7, %r50, 0;
	@%p7 bra 	$L__BB1_13;
	setp.eq.s32 	%p8, %r50, 1;
	@%p8 bra 	$L__BB1_11;
	ld.param.u64 	%rd43, [cosineSimilarityShared_param_0];
	cvta.to.global.u64 	%rd17, %rd43;
	mul.wide.s32 	%rd18, %r6, 4;
	add.s64 	%rd19, %rd17, %rd18;
	mul.wide.u32 	%rd20, %r87, 4;
	add.s64 	%rd21, %rd19, %rd20;
	ld.global.f32 	%f225, [%rd21];
	ld.global.f32 	%f226, [%rd21+4];
	ld.global.f32 	%f227, [%rd21+8];
	ld.global.f32 	%f228, [%rd21+12];
	shl.b32 	%r53, %r87, 2;
	mov.u32 	%r54, sharedQuery;
	add.s32 	%r55, %r54, %r53;
	ld.shared.v4.f32 	{%f229, %f230, %f231, %f232}, [%r55];
	fma.rn.f32 	%f233, %f225, %f229, %f354;
	fma.rn.f32 	%f234, %f226, %f230, %f355;
	fma.rn.f32 	%f235, %f227, %f231, %f356;
	fma.rn.f32 	%f236, %f228, %f232, %f357;
	fma.rn.f32 	%f237, %f225, %f225, %f358;
	fma.rn.f32 	%f238, %f226, %f226, %f359;
	fma.rn.f32 	%f239, %f227, %f227, %f360;
	fma.rn.f32 	%f240, %f228, %f228, %f361;
	fma.rn.f32 	%f241, %f229, %f229, %f362;
	fma.rn.f32 	%f242, %f230, %f230, %f363;
	fma.rn.f32 	%f243, %f231, %f231, %f364;
	fma.rn.f32 	%f244, %f232, %f232, %f365;
	ld.global.f32 	%f245, [%rd21+16];
	ld.global.f32 	%f246, [%rd21+20];
	ld.global.f32 	%f247, [%rd21+24];
	ld.global.f32 	%f248, [%rd21+28];
	ld.shared.v4.f32 	{%f249, %f250, %f251, %f252}, [%r55+16];
	fma.rn.f32 	%f354, %f245, %f249, %f233;
	fma.rn.f32 	%f355, %f246, %f250, %f234;
	fma.rn.f32 	%f356, %f247, %f251, %f235;
	fma.rn.f32 	%f357, %f248, %f252, %f236;
	fma.rn.f32 	%f358, %f245, %f245, %f237;
	fma.rn.f32 	%f359, %f246, %f246, %f238;
	fma.rn.f32 	%f360, %f247, %f247, %f239;
	fma.rn.f32 	%f361, %f248, %f248, %f240;
	fma.rn.f32 	%f362, %f249, %f249, %f241;
	fma.rn.f32 	%f363, %f250, %f250, %f242;
	fma.rn.f32 	%f364, %f251, %f251, %f243;
	fma.rn.f32 	%f365, %f252, %f252, %f244;
	add.s32 	%r87, %r87, 8;
$L__BB1_11:
	and.b32  	%r56, %r7, 4;
	setp.ne.s32 	%p9, %r56, 0;
	@%p9 bra 	$L__BB1_13;
	ld.param.u64 	%rd44, [cosineSimilarityShared_param_0];
	cvta.to.global.u64 	%rd22, %rd44;
	mul.wide.s32 	%rd23, %r6, 4;
	add.s64 	%rd24, %rd22, %rd23;
	mul.wide.u32 	%rd25, %r87, 4;
	add.s64 	%rd26, %rd24, %rd25;
	ld.global.f32 	%f253, [%rd26];
	ld.global.f32 	%f254, [%rd26+4];
	ld.global.f32 	%f255, [%rd26+8];
	ld.global.f32 	%f256, [%rd26+12];
	shl.b32 	%r57, %r87, 2;
	mov.u32 	%r58, sharedQuery;
	add.s32 	%r59, %r58, %r57;
	ld.shared.v4.f32 	{%f257, %f258, %f259, %f260}, [%r59];
	fma.rn.f32 	%f354, %f253, %f257, %f354;
	fma.rn.f32 	%f355, %f254, %f258, %f355;
	fma.rn.f32 	%f356, %f255, %f259, %f356;
	fma.rn.f32 	%f357, %f256, %f260, %f357;
	fma.rn.f32 	%f358, %f253, %f253, %f358;
	fma.rn.f32 	%f359, %f254, %f254, %f359;
	fma.rn.f32 	%f360, %f255, %f255, %f360;
	fma.rn.f32 	%f361, %f256, %f256, %f361;
	fma.rn.f32 	%f362, %f257, %f257, %f362;
	fma.rn.f32 	%f363, %f258, %f258, %f363;
	fma.rn.f32 	%f364, %f259, %f259, %f364;
	fma.rn.f32 	%f365, %f260, %f260, %f365;
$L__BB1_13:
	add.f32 	%f261, %f355, %f354;
	add.f32 	%f262, %f356, %f261;
	add.f32 	%f438, %f357, %f262;
	add.f32 	%f263, %f358, %f359;
	add.f32 	%f264, %f263, %f360;
	add.f32 	%f439, %f264, %f361;
	add.f32 	%f265, %f362, %f363;
	add.f32 	%f266, %f265, %f364;
	add.f32 	%f440, %f266, %f365;
	and.b32  	%r60, %r7, -4;
	add.s32 	%r93, %r60, 4;
$L__BB1_14:
	ld.param.u32 	%r80, [cosineSimilarityShared_param_4];
	setp.ge.s32 	%p10, %r93, %r80;
	@%p10 bra 	$L__BB1_26;
	ld.param.u32 	%r81, [cosineSimilarityShared_param_4];
	sub.s32 	%r21, %r81, %r93;
	and.b32  	%r22, %r21, 7;
	sub.s32 	%r61, %r93, %r81;
	setp.gt.u32 	%p11, %r61, -8;
	@%p11 bra 	$L__BB1_18;
	ld.param.u64 	%rd45, [cosineSimilarityShared_param_0];
	and.b32  	%r62, %r21, -8;
	neg.s32 	%r91, %r62;
	mul.wide.s32 	%rd27, %r6, 4;
	mul.wide.u32 	%rd28, %r93, 4;
	add.s64 	%rd29, %rd27, %rd28;
	cvta.to.global.u64 	%rd30, %rd45;
	add.s64 	%rd31, %rd29, %rd30;
	add.s64 	%rd49, %rd31, 16;
	shl.b32 	%r63, %r93, 2;
	mov.u32 	%r64, sharedQuery;
	add.s32 	%r65, %r63, %r64;
	add.s32 	%r90, %r65, 16;
$L__BB1_17:
	.pragma "nounroll";
	ld.global.f32 	%f268, [%rd49+-16];
	ld.shared.f32 	%f269, [%r90+-16];
	fma.rn.f32 	%f270, %f268, %f269, %f438;
	fma.rn.f32 	%f271, %f268, %f268, %f439;
	fma.rn.f32 	%f272, %f269, %f269, %f440;
	ld.global.f32 	%f273, [%rd49+-12];
	ld.shared.f32 	%f274, [%r90+-12];
	fma.rn.f32 	%f275, %f273, %f274, %f270;
	fma.rn.f32 	%f276, %f273, %f273, %f271;
	fma.rn.f32 	%f277, %f274, %f274, %f272;
	ld.global.f32 	%f278, [%rd49+-8];
	ld.shared.f32 	%f279, [%r90+-8];
	fma.rn.f32 	%f280, %f278, %f279, %f275;
	fma.rn.f32 	%f281, %f278, %f278, %f276;
	fma.rn.f32 	%f282, %f279, %f279, %f277;
	ld.global.f32 	%f283, [%rd49+-4];
	ld.shared.f32 	%f284, [%r90+-4];
	fma.rn.f32 	%f285, %f283, %f284, %f280;
	fma.rn.f32 	%f286, %f283, %f283, %f281;
	fma.rn.f32 	%f287, %f284, %f284, %f282;
	ld.global.f32 	%f288, [%rd49];
	ld.shared.f32 	%f289, [%r90];
	fma.rn.f32 	%f290, %f288, %f289, %f285;
	fma.rn.f32 	%f291, %f288, %f288, %f286;
	fma.rn.f32 	%f292, %f289, %f289, %f287;
	ld.global.f32 	%f293, [%rd49+4];
	ld.shared.f32 	%f294, [%r90+4];
	fma.rn.f32 	%f295, %f293, %f294, %f290;
	fma.rn.f32 	%f296, %f293, %f293, %f291;
	fma.rn.f32 	%f297, %f294, %f294, %f292;
	ld.global.f32 	%f298, [%rd49+8];
	ld.shared.f32 	%f299, [%r90+8];
	fma.rn.f32 	%f300, %f298, %f299, %f295;
	fma.rn.f32 	%f301, %f298, %f298, %f296;
	fma.rn.f32 	%f302, %f299, %f299, %f297;
	ld.global.f32 	%f303, [%rd49+12];
	ld.shared.f32 	%f304, [%r90+12];
	fma.rn.f32 	%f438, %f303, %f304, %f300;
	fma.rn.f32 	%f439, %f303, %f303, %f301;
	fma.rn.f32 	%f440, %f304, %f304, %f302;
	add.s32 	%r93, %r93, 8;
	add.s32 	%r91, %r91, 8;
	add.s64 	%rd49, %rd49, 32;
	add.s32 	%r90, %r90, 32;
	setp.ne.s32 	%p12, %r91, 0;
	@%p12 bra 	$L__BB1_17;
$L__BB1_18:
	setp.eq.s32 	%p13, %r22, 0;
	@%p13 bra 	$L__BB1_26;
	ld.param.u32 	%r82, [cosineSimilarityShared_param_4];
	ld.param.u64 	%rd46, [cosineSimilarityShared_param_0];
	cvta.to.global.u64 	%rd32, %rd46;
	mul.lo.s32 	%r66, %r82, %r3;
	mul.wide.s32 	%rd33, %r66, 4;
	add.s64 	%rd9, %rd32, %rd33;
	and.b32  	%r32, %r21, 3;
	setp.lt.u32 	%p14, %r22, 4;
	@%p14 bra 	$L__BB1_21;
	mul.wide.u32 	%rd34, %r93, 4;
	add.s64 	%rd35, %rd9, %rd34;
	ld.global.f32 	%f306, [%rd35];
	shl.b32 	%r67, %r93, 2;
	mov.u32 	%r68, sharedQuery;
	add.s32 	%r69, %r68, %r67;
	ld.shared.f32 	%f307, [%r69];
	fma.rn.f32 	%f308, %f306, %f307, %f438;
	fma.rn.f32 	%f309, %f306, %f306, %f439;
	fma.rn.f32 	%f310, %f307, %f307, %f440;
	ld.global.f32 	%f311, [%rd35+4];
	ld.shared.f32 	%f312, [%r69+4];
	fma.rn.f32 	%f313, %f311, %f312, %f308;
	fma.rn.f32 	%f314, %f311, %f311, %f309;
	fma.rn.f32 	%f315, %f312, %f312, %f310;
	ld.global.f32 	%f316, [%rd35+8];
	ld.shared.f32 	%f317, [%r69+8];
	fma.rn.f32 	%f318, %f316, %f317, %f313;
	fma.rn.f32 	%f319, %f316, %f316, %f314;
	fma.rn.f32 	%f320, %f317, %f317, %f315;
	ld.global.f32 	%f321, [%rd35+12];
	ld.shared.f32 	%f322, [%r69+12];
	fma.rn.f32 	%f438, %f321, %f322, %f318;
	fma.rn.f32 	%f439, %f321, %f321, %f319;
	fma.rn.f32 	%f440, %f322, %f322, %f320;
	add.s32 	%r93, %r93, 4;
$L__BB1_21:
	setp.eq.s32 	%p15, %r32, 0;
	@%p15 bra 	$L__BB1_26;
	setp.eq.s32 	%p16, %r32, 1;
	@%p16 bra 	$L__BB1_24;
	mul.wide.u32 	%rd36, %r93, 4;
	add.s64 	%rd37, %rd9, %rd36;
	ld.global.f32 	%f324, [%rd37];
	shl.b32 	%r70, %r93, 2;
	mov.u32 	%r71, sharedQuery;
	add.s32 	%r72, %r71, %r70;
	ld.shared.f32 	%f325, [%r72];
	fma.rn.f32 	%f326, %f324, %f325, %f438;
	fma.rn.f32 	%f327, %f324, %f324, %f439;
	fma.rn.f32 	%f328, %f325, %f325, %f440;
	ld.global.f32 	%f329, [%rd37+4];
	ld.shared.f32 	%f330, [%r72+4];
	fma.rn.f32 	%f438, %f329, %f330, %f326;
	fma.rn.f32 	%f439, %f329, %f329, %f327;
	fma.rn.f32 	%f440, %f330, %f330, %f328;
	add.s32 	%r93, %r93, 2;
$L__BB1_24:
	and.b32  	%r73, %r21, 1;
	setp.eq.b32 	%p17, %r73, 1;
	not.pred 	%p18, %p17;
	@%p18 bra 	$L__BB1_26;
	mul.wide.u32 	%rd38, %r93, 4;
	add.s64 	%rd39, %rd9, %rd38;
	ld.global.f32 	%f331, [%rd39];
	shl.b32 	%r74, %r93, 2;
	mov.u32 	%r75, sharedQuery;
	add.s32 	%r76, %r75, %r74;
	ld.shared.f32 	%f332, [%r76];
	fma.rn.f32 	%f438, %f331, %f332, %f438;
	fma.rn.f32 	%f439, %f331, %f331, %f439;
	fma.rn.f32 	%f440, %f332, %f332, %f440;
$L__BB1_26:
	ld.param.u64 	%rd47, [cosineSimilarityShared_param_2];
	sqrt.rn.f32 	%f333, %f439;
	sqrt.rn.f32 	%f334, %f440;
	mul.f32 	%f335, %f333, %f334;
	setp.lt.f32 	%p19, %f335, 0f322BCC77;
	div.rn.f32 	%f336, %f438, %f335;
	max.f32 	%f337, %f336, 0fBF800000;
	min.f32 	%f338, %f337, 0f3F800000;
	mov.f32 	%f339, 0f3F800000;
	sub.f32 	%f340, %f339, %f338;
	selp.f32 	%f341, 0f3F800000, %f340, %p19;
	cvta.to.global.u64 	%rd40, %rd47;
	mul.wide.s32 	%rd41, %r3, 4;
	add.s64 	%rd42, %rd40, %rd41;
	st.global.f32 	[%rd42], %f341;
$L__BB1_27:
	ret;

}


// ===== COMPILED SASS (sm_100) =====

	.target	sm_100

	.elftype	@"ET_EXEC"


//--------------------- .note.nv.tkinfo           --------------------------
	.section	.note.nv.tkinfo,"",@"SHT_NOTE"
	.sectionflags	@"SHF_NOTE_NV_TKINFO"
	.tkinfo
        /*0018*/ 	.word	0x00000002
        /*0030*/ 	.string	""
        /*0030*/ 	.string	"ptxas"
        /*0030*/ 	.string	"Cuda compilation tools, release 13.0, V13.0.88"
        /*0030*/ 	.string	"Build cuda_13.0.r13.0/compiler.36424714_0"
        /*0030*/ 	.string	"-arch sm_100 -m 64 "



//--------------------- .note.nv.cuinfo           --------------------------
	.section	.note.nv.cuinfo,"",@"SHT_NOTE"
	.sectionflags	@"SHF_NOTE_NV_CUINFO"
        /*0018*/ 	.short	0x0002
        /*001a*/ 	.short	0x0064
        /*001c*/ 	.short	0x0082
	.zero		2


//--------------------- .nv.info                  --------------------------
	.section	.nv.info,"",@"SHT_CUDA_INFO"
	.align	4


	//----- nvinfo : EIATTR_REGCOUNT
	.align		4
        /*0000*/ 	.byte	0x04, 0x2f
        /*0002*/ 	.short	(.L_1 - .L_0)
	.align		4
.L_0:
        /*0004*/ 	.word	index@(cosineSimilarity)
        /*0008*/ 	.word	0x00000020


	//----- nvinfo : EIATTR_FRAME_SIZE
	.align		4
.L_1:
        /*000c*/ 	.byte	0x04, 0x11
        /*000e*/ 	.short	(.L_3 - .L_2)
	.align		4
.L_2:
        /*0010*/ 	.word	index@($__internal_3_$__cuda_sm3x_div_rn_noftz_f32_slowpath)
        /*0014*/ 	.word	0x00000000


	//----- nvinfo : EIATTR_FRAME_SIZE
	.align		4
.L_3:
        /*0018*/ 	.byte	0x04, 0x11
        /*001a*/ 	.short	(.L_5 - .L_4)
	.align		4
.L_4:
        /*001c*/ 	.word	index@($__internal_2_$__cuda_sm20_sqrt_rn_f32_slowpath)
        /*0020*/ 	.word	0x00000000


	//----- nvinfo : EIATTR_FRAME_SIZE
	.align		4
.L_5:
        /*0024*/ 	.byte	0x04, 0x11
        /*0026*/ 	.short	(.L_7 - .L_6)
	.align		4
.L_6:
        /*0028*/ 	.word	index@(cosineSimilarity)
        /*002c*/ 	.word	0x00000000


	//----- nvinfo : EIATTR_REGCOUNT
	.align		4
.L_7:
        /*0030*/ 	.byte	0x04, 0x2f
        /*0032*/ 	.short	(.L_9 - .L_8)
	.align		4
.L_8:
        /*0034*/ 	.word	index@(cosineSimilarityShared)
        /*0038*/ 	.word	0x00000021


	//----- nvinfo : EIATTR_FRAME_SIZE
	.align		4
.L_9:
        /*003c*/ 	.byte	0x04, 0x11
        /*003e*/ 	.short	(.L_11 - .L_10)
	.align		4
.L_10:
        /*0040*/ 	.word	index@($__internal_1_$__cuda_sm3x_div_rn_noftz_f32_slowpath)
        /*0044*/ 	.word	0x00000000


	//----- nvinfo : EIATTR_FRAME_SIZE
	.align		4
.L_11:
        /*0048*/ 	.byte	0x04, 0x11
        /*004a*/ 	.short	(.L_13 - .L_12)
	.align		4
.L_12:
        /*004c*/ 	.word	index@($__internal_0_$__cuda_sm20_sqrt_rn_f32_slowpath)
        /*0050*/ 	.word	0x00000000


	//----- nvinfo : EIATTR_FRAME_SIZE
	.align		4
.L_13:
        /*0054*/ 	.byte	0x04, 0x11
        /*0056*/ 	.short	(.L_15 - .L_14)
	.align		4
.L_14:
        /*0058*/ 	.word	index@(cosineSimilarityShared)
        /*005c*/ 	.word	0x00000000


	//----- nvinfo : EIATTR_MIN_STACK_SIZE
	.align		4
.L_15:
        /*0060*/ 	.byte	0x04, 0x12
        /*0062*/ 	.short	(.L_17 - .L_16)
	.align		4
.L_16:
        /*0064*/ 	.word	index@(cosineSimilarityShared)
        /*0068*/ 	.word	0x00000000


	//----- nvinfo : EIATTR_MIN_STACK_SIZE
	.align		4
.L_17:
        /*006c*/ 	.byte	0x04, 0x12
        /*006e*/ 	.short	(.L_19 - .L_18)
	.align		4
.L_18:
        /*0070*/ 	.word	index@(cosineSimilarity)
        /*0074*/ 	.word	0x00000000
.L_19:


//--------------------- .nv.compat                --------------------------
	.section	.nv.compat,"",@"SHT_CUDA_COMPAT_INFO"
	.align	4
        /*0000*/ 	.byte	0x02, 0x09, 0x00, 0x00, 0x02, 0x02, 0x01, 0x00, 0x02, 0x05, 0x05, 0x00, 0x03, 0x07, 0x01, 0x01
        /*0010*/ 	.byte	0x02, 0x03, 0x00, 0x00, 0x02, 0x06, 0x01, 0x00, 0x04, 0x0b, 0x08, 0x00, 0x01, 0x00, 0x00, 0x00
        /*0020*/ 	.byte	0x00, 0x00, 0x00, 0x00


//--------------------- .nv.info.cosineSimilarityShared --------------------------
	.section	.nv.info.cosineSimilarityShared,"",@"SHT_CUDA_INFO"
	.sectionflags	@""
	.align	4


	//----- nvinfo : EIATTR_CUDA_API_VERSION
	.align		4
        /*0000*/ 	.byte	0x04, 0x37
        /*0002*/ 	.short	(.L_21 - .L_20)
.L_20:
        /*0004*/ 	.word	0x00000082


	//----- nvinfo : EIATTR_KPARAM_INFO
	.align		4
.L_21:
        /*0008*/ 	.byte	0x04, 0x17
        /*000a*/ 	.short	(.L_23 - .L_22)
.L_22:
        /*000c*/ 	.word	0x00000000
        /*0010*/ 	.short	0x0004
        /*0012*/ 	.short	0x001c
        /*0014*/ 	.byte	0x00, 0xf0, 0x11, 0x00


	//----- nvinfo : EIATTR_KPARAM_INFO
	.align		4
.L_23:
        /*0018*/ 	.byte	0x04, 0x17
        /*001a*/ 	.short	(.L_25 - .L_24)
.L_24:
        /*001c*/ 	.word	0x00000000
        /*0020*/ 	.short	0x0003
        /*0022*/ 	.short	0x0018
        /*0024*/ 	.byte	0x00, 0xf0, 0x11, 0x00


	//----- nvinfo : EIATTR_KPARAM_INFO
	.align		4
.L_25:
        /*0028*/ 	.byte	0x04, 0x17
        /*002a*/ 	.short	(.L_27 - .L_26)
.L_26:
        /*002c*/ 	.word	0x00000000
        /*0030*/ 	.short	0x0002
        /*0032*/ 	.short	0x0010
        /*0034*/ 	.byte	0x00, 0xf5, 0x21, 0x00


	//----- nvinfo : EIATTR_KPARAM_INFO
	.align		4
.L_27:
        /*0038*/ 	.byte	0x04, 0x17
        /*003a*/ 	.short	(.L_29 - .L_28)
.L_28:
        /*003c*/ 	.word	0x00000000
        /*0040*/ 	.short	0x0001
        /*0042*/ 	.short	0x0008
        /*0044*/ 	.byte	0x00, 0xf5, 0x21, 0x00


	//----- nvinfo : EIATTR_KPARAM_INFO
	.align		4
.L_29:
        /*0048*/ 	.byte	0x04, 0x17
        /*004a*/ 	.short	(.L_31 - .L_30)
.L_30:
        /*004c*/ 	.word	0x00000000
        /*0050*/ 	.short	0x0000
        /*0052*/ 	.short	0x0000
        /*0054*/ 	.byte	0x00, 0xf5, 0x21, 0x00


	//----- nvinfo : EIATTR_SPARSE_MMA_MASK
	.align		4
.L_31:
        /*0058*/ 	.byte	0x03, 0x50
        /*005a*/ 	.short	0x0000


	//----- nvinfo : EIATTR_MAXREG_COUNT
	.align		4
        /*005c*/ 	.byte	0x03, 0x1b
        /*005e*/ 	.short	0x00ff


	//----- nvinfo : EIATTR_NUM_BARRIERS
	.align		4
        /*0060*/ 	.byte	0x02, 0x4c
        /*0062*/ 	.byte	0x01
	.zero		1


	//----- nvinfo : EIATTR_MERCURY_ISA_VERSION
	.align		4
        /*0064*/ 	.byte	0x03, 0x5f
        /*0066*/ 	.short	0x0101


	//----- nvinfo : EIATTR_VRC_CTA_INIT_COUNT
	.align		4
        /*0068*/ 	.byte	0x02, 0x4a
	.zero		1
	.zero		1


	//----- nvinfo : EIATTR_EXIT_INSTR_OFFSETS
	.align		4
        /*006c*/ 	.byte	0x04, 0x1c
        /*006e*/ 	.short	(.L_33 - .L_32)


	//   ....[0]....
.L_32:
        /*0070*/ 	.word	0x00000190


	//   ....[1]....
        /*0074*/ 	.word	0x00001860


	//----- nvinfo : EIATTR_CRS_STACK_SIZE
	.align		4
.L_33:
        /*0078*/ 	.byte	0x04, 0x1e
        /*007a*/ 	.short	(.L_35 - .L_34)
.L_34:
        /*007c*/ 	.word	0x00000000


	//----- nvinfo : EIATTR_CBANK_PARAM_SIZE
	.align		4
.L_35:
        /*0080*/ 	.byte	0x03, 0x19
        /*0082*/ 	.short	0x0020


	//----- nvinfo : EIATTR_PARAM_CBANK
	.align		4
        /*0084*/ 	.byte	0x04, 0x0a
        /*0086*/ 	.short	(.L_37 - .L_36)
	.align		4
.L_36:
        /*0088*/ 	.word	index@(.nv.constant0.cosineSimilarityShared)
        /*008c*/ 	.short	0x0380
        /*008e*/ 	.short	0x0020


	//----- nvinfo : EIATTR_SW_WAR
	.align		4
.L_37:
        /*0090*/ 	.byte	0x04, 0x36
        /*0092*/ 	.short	(.L_39 - .L_38)
.L_38:
        /*0094*/ 	.word	0x00000008
.L_39:


//--------------------- .nv.info.cosineSimilarity --------------------------
	.section	.nv.info.cosineSimilarity,"",@"SHT_CUDA_INFO"
	.sectionflags	@""
	.align	4


	//----- nvinfo : EIATTR_CUDA_API_VERSION
	.align		4
        /*0000*/ 	.byte	0x04, 0x37
        /*0002*/ 	.short	(.L_41 - .L_40)
.L_40:
        /*0004*/ 	.word	0x00000082


	//----- nvinfo : EIATTR_KPARAM_INFO
	.align		4
.L_41:
        /*0008*/ 	.byte	0x04, 0x17
        /*000a*/ 	.short	(.L_43 - .L_42)
.L_42:
        /*000c*/ 	.word	0x00000000
        /*0010*/ 	.short	0x0004
        /*0012*/ 	.short	0x001c
        /*0014*/ 	.byte	0x00, 0xf0, 0x11, 0x00


	//----- nvinfo : EIATTR_KPARAM_INFO
	.align		4
.L_43:
        /*0018*/ 	.byte	0x04, 0x17
        /*001a*/ 	.short	(.L_45 - .L_44)
.L_44:
        /*001c*/ 	.word	0x00000000
        /*0020*/ 	.short	0x0003
        /*0022*/ 	.short	0x0018
        /*0024*/ 	.byte	0x00, 0xf0, 0x11, 0x00


	//----- nvinfo : EIATTR_KPARAM_INFO
	.align		4
.L_45:
        /*0028*/ 	.byte	0x04, 0x17
        /*002a*/ 	.short	(.L_47 - .L_46)
.L_46:
        /*002c*/ 	.word	0x00000000
        /*0030*/ 	.short	0x0002
        /*0032*/ 	.short	0x0010
        /*0034*/ 	.byte	0x00, 0xf5, 0x21, 0x00


	//----- nvinfo : EIATTR_KPARAM_INFO
	.align		4
.L_47:
        /*0038*/ 	.byte	0x04, 0x17
        /*003a*/ 	.short	(.L_49 - .L_48)
.L_48:
        /*003c*/ 	.word	0x00000000
        /*0040*/ 	.short	0x0001
        /*0042*/ 	.short	0x0008
        /*0044*/ 	.byte	0x00, 0xf5, 0x21, 0x00


	//----- nvinfo : EIATTR_KPARAM_INFO
	.align		4
.L_49:
        /*0048*/ 	.byte	0x04, 0x17
        /*004a*/ 	.short	(.L_51 - .L_50)
.L_50:
        /*004c*/ 	.word	0x00000000
        /*0050*/ 	.short	0x0000
        /*0052*/ 	.short	0x0000
        /*0054*/ 	.byte	0x00, 0xf5, 0x21, 0x00


	//----- nvinfo : EIATTR_SPARSE_MMA_MASK
	.align		4
.L_51:
        /*0058*/ 	.byte	0x03, 0x50
        /*005a*/ 	.short	0x0000


	//----- nvinfo : EIATTR_MAXREG_COUNT
	.align		4
        /*005c*/ 	.byte	0x03, 0x1b
        /*005e*/ 	.short	0x00ff


	//----- nvinfo : EIATTR_MERCURY_ISA_VERSION
	.align		4
        /*0060*/ 	.byte	0x03, 0x5f
        /*0062*/ 	.short	0x0101


	//----- nvinfo : EIATTR_VRC_CTA_INIT_COUNT
	.align		4
        /*0064*/ 	.byte	0x02, 0x4a
	.zero		1
	.zero		1


	//----- nvinfo : EIATTR_EXIT_INSTR_OFFSETS
	.align		4
        /*0068*/ 	.byte	0x04, 0x1c
        /*006a*/ 	.short	(.L_53 - .L_52)


	//   ....[0]....
.L_52:
        /*006c*/ 	.word	0x00000070


	//   ....[1]....
        /*0070*/ 	.word	0x00001940


	//----- nvinfo : EIATTR_CRS_STACK_SIZE
	.align		4
.L_53:
        /*0074*/ 	.byte	0x04, 0x1e
        /*0076*/ 	.short	(.L_55 - .L_54)
.L_54:
        /*0078*/ 	.word	0x00000000


	//----- nvinfo : EIATTR_CBANK_PARAM_SIZE
	.align		4
.L_55:
        /*007c*/ 	.byte	0x03, 0x19
        /*007e*/ 	.short	0x0020


	//----- nvinfo : EIATTR_PARAM_CBANK
	.align		4
        /*0080*/ 	.byte	0x04, 0x0a
        /*0082*/ 	.short	(.L_57 - .L_56)
	.align		4
.L_56:
        /*0084*/ 	.word	index@(.nv.constant0.cosineSimilarity)
        /*0088*/ 	.short	0x0380
        /*008a*/ 	.short	0x0020


	//----- nvinfo : EIATTR_SW_WAR
	.align		4
.L_57:
        /*008c*/ 	.byte	0x04, 0x36
        /*008e*/ 	.short	(.L_59 - .L_58)
.L_58:
        /*0090*/ 	.word	0x00000008
.L_59:


//--------------------- .nv.callgraph             --------------------------
	.section	.nv.callgraph,"",@"SHT_CUDA_CALLGRAPH"
	.align	4
	.sectionentsize	8
	.align		4
        /*0000*/ 	.word	0x00000000
	.align		4
        /*0004*/ 	.word	0xffffffff
	.align		4
        /*0008*/ 	.word	0x00000000
	.align		4
        /*000c*/ 	.word	0xfffffffe
	.align		4
        /*0010*/ 	.word	0x00000000
	.align		4
        /*0014*/ 	.word	0xfffffffd
	.align		4
        /*0018*/ 	.word	0x00000000
	.align		4
        /*001c*/ 	.word	0xfffffffc


//--------------------- .text.cosineSimilarityShared --------------------------
	.section	.text.cosineSimilarityShared,"ax",@progbits
	.align	128
        .global         cosineSimilarityShared
        .type           cosineSimilarityShared,@function
        .size           cosineSimilarityShared,(.L_x_66 - cosineSimilarityShared)
        .other          cosineSimilarityShared,@"STO_CUDA_ENTRY STV_DEFAULT"
cosineSimilarityShared:
.text.cosineSimilarityShared:
[----:B------:R-:W-:Y:S01]  /*0000*/  LDC R1, c[0x0][0x37c] ;  /* 0x0000df00ff017b82 */ /* 0x000fe20000000800 */
[----:B------:R-:W0:Y:S01]  /*0010*/  S2R R3, SR_TID.X ;  /* 0x0000000000037919 */ /* 0x000e220000002100 */
[----:B------:R-:W0:Y:S06]  /*0020*/  LDCU UR9, c[0x0][0x39c] ;  /* 0x00007380ff0977ac */ /* 0x000e2c0008000800 */
[----:B------:R-:W1:Y:S01]  /*0030*/  S2UR UR4, SR_CTAID.X ;  /* 0x00000000000479c3 */ /* 0x000e620000002500 */
[----:B------:R-:W-:Y:S01]  /*0040*/  BSSY.RECONVERGENT B0, `(.L_x_0) ;  /* 0x0000011000007945 */ /* 0x000fe20003800200 */
[----:B------:R-:W2:Y:S06]  /*0050*/  LDCU.64 UR10, c[0x0][0x358] ;  /* 0x00006b00ff0a77ac */ /* 0x000eac0008000a00 */
[----:B------:R-:W1:Y:S01]  /*0060*/  LDC R8, c[0x0][0x360] ;  /* 0x0000d800ff087b82 */ /* 0x000e620000000800 */
[----:B0-----:R-:W-:Y:S01]  /*0070*/  ISETP.GE.AND P0, PT, R3, UR9, PT ;  /* 0x0000000903007c0c */ /* 0x001fe2000bf06270 */
[----:B-1----:R-:W-:-:S12]  /*0080*/  IMAD R2, R8, UR4, R3 ;  /* 0x0000000408027c24 */ /* 0x002fd8000f8e0203 */
[----:B--2---:R-:W-:Y:S05]  /*0090*/  @P0 BRA `(.L_x_1) ;  /* 0x00000000002c0947 */ /* 0x004fea0003800000 */
[----:B------:R-:W0:Y:S01]  /*00a0*/  S2R R5, SR_CgaCtaId ;  /* 0x0000000000057919 */ /* 0x000e220000008800 */
[----:B------:R-:W1:Y:S01]  /*00b0*/  LDC.64 R6, c[0x0][0x388] ;  /* 0x0000e200ff067b82 */ /* 0x000e620000000a00 */
[----:B------:R-:W-:-:S04]  /*00c0*/  MOV R0, 0x400 ;  /* 0x0000040000007802 */ /* 0x000fc80000000f00 */
[----:B0-----:R-:W-:-:S07]  /*00d0*/  LEA R0, R5, R0, 0x18 ;  /* 0x0000000005007211 */ /* 0x001fce00078ec0ff */
.L_x_2:
[----:B01----:R-:W-:-:S06]  /*00e0*/  IMAD.WIDE R4, R3, 0x4, R6 ;  /* 0x0000000403047825 */ /* 0x003fcc00078e0206 */
[----:B------:R-:W2:Y:S01]  /*00f0*/  LDG.E R4, desc[UR10][R4.64] ;  /* 0x0000000a04047981 */ /* 0x000ea2000c1e1900 */
[----:B------:R-:W-:Y:S02]  /*0100*/  LEA R9, R3, R0, 0x2 ;  /* 0x0000000003097211 */ /* 0x000fe400078e10ff */
[----:B------:R-:W-:-:S04]  /*0110*/  IADD3 R3, PT, PT, R8, R3, RZ ;  /* 0x0000000308037210 */ /* 0x000fc80007ffe0ff */
[----:B------:R-:W-:Y:S01]  /*0120*/  ISETP.GE.AND P0, PT, R3, UR9, PT ;  /* 0x0000000903007c0c */ /* 0x000fe2000bf06270 */
[----:B--2---:R0:W-:-:S12]  /*0130*/  STS [R9], R4 ;  /* 0x0000000409007388 */ /* 0x0041d80000000800 */
[----:B------:R-:W-:Y:S05]  /*0140*/  @!P0 BRA `(.L_x_2) ;  /* 0xfffffffc00e48947 */ /* 0x000fea000383ffff */
.L_x_1:
[----:B------:R-:W-:Y:S05]  /*0150*/  BSYNC.RECONVERGENT B0 ;  /* 0x0000000000007941 */ /* 0x000fea0003800200 */
.L_x_0:
[----:B------:R-:W1:Y:S01]  /*0160*/  LDCU UR4, c[0x0][0x398] ;  /* 0x00007300ff0477ac */ /* 0x000e620008000800 */
[----:B------:R-:W-:Y:S01]  /*0170*/  BAR.SYNC.DEFER_BLOCKING 0x0 ;  /* 0x0000000000007b1d */ /* 0x000fe20000010000 */
[----:B-1----:R-:W-:-:S13]  /*0180*/  ISETP.GE.AND P0, PT, R2, UR4, PT ;  /* 0x0000000402007c0c */ /* 0x002fda000bf06270 */
[----:B------:R-:W-:Y:S05]  /*0190*/  @P0 EXIT ;  /* 0x000000000000094d */ /* 0x000fea0003800000 */
[----:B------:R-:W-:Y:S01]  /*01a0*/  UISETP.GE.AND UP0, UPT, UR9, 0x4, UPT ;  /* 0x000000040900788c */ /* 0x000fe2000bf06270 */
[----:B------:R-:W-:Y:S02]  /*01b0*/  HFMA2 R3, -RZ, RZ, 0, 0 ;  /* 0x00000000ff037431 */ /* 0x000fe400000001ff */
[----:B------:R-:W-:Y:S01]  /*01c0*/  IMAD R0, R2, UR9, RZ ;  /* 0x0000000902007c24 */ /* 0x000fe2000f8e02ff */
[----:B------:R-:W-:Y:S02]  /*01d0*/  CS2R R14, SRZ ;  /* 0x00000000000e7805 */ /* 0x000fe4000001ff00 */
[----:B------:R-:W-:-:S03]  /*01e0*/  MOV R19, RZ ;  /* 0x000000ff00137202 */ /* 0x000fc60000000f00 */
[----:B------:R-:W-:Y:S05]  /*01f0*/  BRA.U !UP0, `(.L_x_3) ;  /* 0x0000000908d87547 */ /* 0x000fea000b800000 */
[----:B------:R-:W-:Y:S01]  /*0200*/  UIADD3 UR4, UPT, UPT, UR9, -0x4, URZ ;  /* 0xfffffffc09047890 */ /* 0x000fe2000fffe0ff */
[----:B------:R-:W-:Y:S02]  /*0210*/  CS2R R18, SRZ ;  /* 0x0000000000127805 */ /* 0x000fe4000001ff00 */
[----:B------:R-:W-:Y:S02]  /*0220*/  CS2R R20, SRZ ;  /* 0x0000000000147805 */ /* 0x000fe4000001ff00 */
[----:B------:R-:W-:Y:S01]  /*0230*/  CS2R R12, SRZ ;  /* 0x00000000000c7805 */ /* 0x000fe2000001ff00 */
[----:B------:R-:W-:Y:S01]  /*0240*/  UISETP.GE.U32.AND UP1, UPT, UR4, 0xc, UPT ;  /* 0x0000000c0400788c */ /* 0x000fe2000bf26070 */
[----:B------:R-:W-:Y:S01]  /*0250*/  CS2R R16, SRZ ;  /* 0x0000000000107805 */ /* 0x000fe2000001ff00 */
[----:B------:R-:W-:Y:S01]  /*0260*/  ULEA.HI UR5, UR4, 0x1, URZ, 0x1e ;  /* 0x0000000104057891 */ /* 0x000fe2000f8ff0ff */
[----:B0-----:R-:W-:Y:S02]  /*0270*/  CS2R R4, SRZ ;  /* 0x0000000000047805 */ /* 0x001fe4000001ff00 */
[----:B------:R-:W-:-:S02]  /*0280*/  MOV R3, RZ ;  /* 0x000000ff00037202 */ /* 0x000fc40000000f00 */
[----:B------:R-:W-:Y:S01]  /*0290*/  CS2R R6, SRZ ;  /* 0x0000000000067805 */ /* 0x000fe2000001ff00 */
[----:B------:R-:W-:Y:S01]  /*02a0*/  ULOP3.LUT UP0, UR8, UR5, 0x3, URZ, 0xc0, !UPT ;  /* 0x0000000305087892 */ /* 0x000fe2000f80c0ff */
[----:B------:R-:W-:Y:S11]  /*02b0*/  BRA.U !UP1, `(.L_x_4) ;  /* 0x00000005095c7547 */ /* 0x000ff6000b800000 */
[----:B------:R-:W0:Y:S01]  /*02c0*/  LDC.64 R8, c[0x0][0x380] ;  /* 0x0000e000ff087b82 */ /* 0x000e220000000a00 */
[----:B------:R-:W-:Y:S01]  /*02d0*/  UMOV UR6, 0x400 ;  /* 0x0000040000067882 */ /* 0x000fe20000000000 */
[----:B------:R-:W-:Y:S01]  /*02e0*/  HFMA2 R18, -RZ, RZ, 0, 0 ;  /* 0x00000000ff127431 */ /* 0x000fe200000001ff */
[----:B------:R-:W-:Y:S01]  /*02f0*/  ULOP3.LUT UR5, UR5, 0x7ffffffc, URZ, 0xc0, !UPT ;  /* 0x7ffffffc05057892 */ /* 0x000fe2000f8ec0ff */
[----:B------:R-:W-:-:S03]  /*0300*/  MOV R21, RZ ;  /* 0x000000ff00157202 */ /* 0x000fc60000000f00 */
[----:B------:R-:W-:Y:S01]  /*0310*/  UIADD3 UR5, UPT, UPT, -UR5, URZ, URZ ;  /* 0x000000ff05057290 */ /* 0x000fe2000fffe1ff */
[----:B------:R-:W1:Y:S01]  /*0320*/  S2UR UR7, SR_CgaCtaId ;  /* 0x00000000000779c3 */ /* 0x000e620000008800 */
[----:B0-----:R-:W-:-:S03]  /*0330*/  IMAD.WIDE R8, R0, 0x4, R8 ;  /* 0x0000000400087825 */ /* 0x001fc600078e0208 */
[----:B------:R-:W-:Y:S01]  /*0340*/  IADD3 R22, P0, PT, R8, 0x20, RZ ;  /* 0x0000002008167810 */ /* 0x000fe20007f1e0ff */
[----:B-1----:R-:W-:-:S03]  /*0350*/  ULEA UR6, UR7, UR6, 0x18 ;  /* 0x0000000607067291 */ /* 0x002fc6000f8ec0ff */
[----:B------:R-:W-:Y:S01]  /*0360*/  IADD3.X R23, PT, PT, RZ, R9, RZ, P0, !PT ;  /* 0x00000009ff177210 */ /* 0x000fe200007fe4ff */
[----:B------:R-:W-:-:S12]  /*0370*/  UIADD3 UR6, UPT, UPT, UR6, 0x20, URZ ;  /* 0x0000002006067890 */ /* 0x000fd8000fffe0ff */
.L_x_5:
[----:B------:R-:W2:Y:S04]  /*0380*/  LDG.E R24, desc[UR10][R22.64+-0x20] ;  /* 0xffffe00a16187981 */ /* 0x000ea8000c1e1900 */
[----:B------:R-:W3:Y:S04]  /*0390*/  LDG.E R27, desc[UR10][R22.64+-0x1c] ;  /* 0xffffe40a161b7981 */ /* 0x000ee8000c1e1900 */
[----:B------:R-:W4:Y:S04]  /*03a0*/  LDG.E R14, desc[UR10][R22.64+-0x14] ;  /* 0xffffec0a160e7981 */ /* 0x000f28000c1e1900 */
[----:B------:R-:W5:Y:S04]  /*03b0*/  LDG.E R28, desc[UR10][R22.64+-0x18] ;  /* 0xffffe80a161c7981 */ /* 0x000f68000c1e1900 */
[----:B------:R-:W0:Y:S04]  /*03c0*/  LDS.128 R8, [UR6+-0x20] ;  /* 0xffffe006ff087984 */ /* 0x000e280008000c00 */
[----:B------:R-:W5:Y:S04]  /*03d0*/  LDG.E R15, desc[UR10][R22.64+-0x10] ;  /* 0xfffff00a160f7981 */ /* 0x000f68000c1e1900 */
[----:B------:R-:W5:Y:S01]  /*03e0*/  LDG.E R25, desc[UR10][R22.64+-0x8] ;  /* 0xfffff80a16197981 */ /* 0x000f62000c1e1900 */
[----:B0-----:R-:W-:Y:S01]  /*03f0*/  FFMA R12, R8, R8, R12 ;  /* 0x00000008080c7223 */ /* 0x001fe2000000000c */
[----:B------:R-:W-:Y:S01]  /*0400*/  FFMA R17, R9, R9, R17 ;  /* 0x0000000909117223 */ /* 0x000fe20000000011 */
[----:B------:R-:W-:Y:S01]  /*0410*/  FFMA R18, R11, R11, R18 ;  /* 0x0000000b0b127223 */ /* 0x000fe20000000012 */
[C---:B--2---:R-:W-:Y:S01]  /*0420*/  FFMA R3, R24.reuse, R24, R3 ;  /* 0x0000001818037223 */ /* 0x044fe20000000003 */
[----:B------:R-:W-:-:S02]  /*0430*/  FFMA R24, R24, R8, R4 ;  /* 0x0000000818187223 */ /* 0x000fc40000000004 */
[----:B------:R-:W2:Y:S01]  /*0440*/  LDG.E R8, desc[UR10][R22.64+-0xc] ;  /* 0xfffff40a16087981 */ /* 0x000ea2000c1e1900 */
[----:B---3--:R-:W-:-:S03]  /*0450*/  FFMA R26, R27, R9, R6 ;  /* 0x000000091b1a7223 */ /* 0x008fc60000000006 */
[----:B------:R-:W3:Y:S01]  /*0460*/  LDG.E R9, desc[UR10][R22.64+-0x4] ;  /* 0xfffffc0a16097981 */ /* 0x000ee2000c1e1900 */
[----:B----4-:R-:W-:-:S03]  /*0470*/  FFMA R20, R14, R11, R20 ;  /* 0x0000000b0e147223 */ /* 0x010fc60000000014 */
[----:B------:R-:W4:Y:S01]  /*0480*/  LDG.E R11, desc[UR10][R22.64] ;  /* 0x0000000a160b7981 */ /* 0x000f22000c1e1900 */
[-C--:B------:R-:W-:Y:S01]  /*0490*/  FFMA R13, R10, R10.reuse, R13 ;  /* 0x0000000a0a0d7223 */ /* 0x080fe2000000000d */
[----:B------:R-:W-:Y:S01]  /*04a0*/  FFMA R27, R27, R27, R5 ;  /* 0x0000001b1b1b7223 */ /* 0x000fe20000000005 */
[----:B-----5:R-:W-:Y:S02]  /*04b0*/  FFMA R10, R28, R10, R7 ;  /* 0x0000000a1c0a7223 */ /* 0x020fe40000000007 */
[----:B------:R-:W0:Y:S01]  /*04c0*/  LDS.128 R4, [UR6+-0x10] ;  /* 0xfffff006ff047984 */ /* 0x000e220008000c00 */
[C---:B------:R-:W-:Y:S01]  /*04d0*/  FFMA R3, R15.reuse, R15, R3 ;  /* 0x0000000f0f037223 */ /* 0x040fe20000000003 */
[-C--:B0-----:R-:W-:Y:S01]  /*04e0*/  FFMA R24, R15, R4.reuse, R24 ;  /* 0x000000040f187223 */ /* 0x081fe20000000018 */
[----:B------:R-:W-:Y:S01]  /*04f0*/  FFMA R12, R4, R4, R12 ;  /* 0x00000004040c7223 */ /* 0x000fe2000000000c */
[----:B------:R-:W5:Y:S01]  /*0500*/  LDG.E R15, desc[UR10][R22.64+0x4] ;  /* 0x0000040a160f7981 */ /* 0x000f62000c1e1900 */
[----:B------:R-:W-:Y:S01]  /*0510*/  FFMA R17, R5, R5, R17 ;  /* 0x0000000505117223 */ /* 0x000fe20000000011 */
[-C--:B------:R-:W-:Y:S01]  /*0520*/  FFMA R13, R6, R6.reuse, R13 ;  /* 0x00000006060d7223 */ /* 0x080fe2000000000d */
[----:B------:R-:W-:Y:S01]  /*0530*/  FFMA R10, R25, R6, R10 ;  /* 0x00000006190a7223 */ /* 0x000fe2000000000a */
[----:B------:R-:W-:Y:S01]  /*0540*/  FFMA R18, R7, R7, R18 ;  /* 0x0000000707127223 */ /* 0x000fe20000000012 */
[----:B------:R-:W-:Y:S01]  /*0550*/  FFMA R16, R28, R28, R16 ;  /* 0x0000001c1c107223 */ /* 0x000fe20000000010 */
[----:B------:R-:W-:Y:S01]  /*0560*/  FFMA R14, R14, R14, R19 ;  /* 0x0000000e0e0e7223 */ /* 0x000fe20000000013 */
[----:B------:R-:W5:Y:S02]  /*0570*/  LDG.E R28, desc[UR10][R22.64+0x8] ;  /* 0x0000080a161c7981 */ /* 0x000f64000c1e1900 */
[----:B------:R-:W-:-:S02]  /*0580*/  FFMA R25, R25, R25, R16 ;  /* 0x0000001919197223 */ /* 0x000fc40000000010 */
[----:B------:R-:W5:Y:S04]  /*0590*/  LDG.E R16, desc[UR10][R22.64+0x18] ;  /* 0x0000180a16107981 */ /* 0x000f68000c1e1900 */
[----:B------:R-:W5:Y:S01]  /*05a0*/  LDG.E R19, desc[UR10][R22.64+0x1c] ;  /* 0x00001c0a16137981 */ /* 0x000f62000c1e1900 */
[C---:B--2---:R-:W-:Y:S01]  /*05b0*/  FFMA R26, R8.reuse, R5, R26 ;  /* 0x00000005081a7223 */ /* 0x044fe2000000001a */
[----:B---3--:R-:W-:Y:S02]  /*05c0*/  FFMA R29, R9, R7, R20 ;  /* 0x00000007091d7223 */ /* 0x008fe40000000014 */
[----:B------:R-:W0:Y:S01]  /*05d0*/  LDS.128 R4, [UR6] ;  /* 0x00000006ff047984 */ /* 0x000e220008000c00 */
[----:B------:R-:W-:-:S03]  /*05e0*/  FFMA R27, R8, R8, R27 ;  /* 0x00000008081b7223 */ /* 0x000fc6000000001b */
[----:B------:R-:W2:Y:S01]  /*05f0*/  LDG.E R8, desc[UR10][R22.64+0xc] ;  /* 0x00000c0a16087981 */ /* 0x000ea2000c1e1900 */
[----:B------:R-:W-:Y:S01]  /*0600*/  FFMA R20, R9, R9, R14 ;  /* 0x0000000909147223 */ /* 0x000fe2000000000e */
[C---:B----4-:R-:W-:Y:S02]  /*0610*/  FFMA R3, R11.reuse, R11, R3 ;  /* 0x0000000b0b037223 */ /* 0x050fe40000000003 */
[----:B------:R-:W3:Y:S01]  /*0620*/  LDG.E R9, desc[UR10][R22.64+0x14] ;  /* 0x0000140a16097981 */ /* 0x000ee2000c1e1900 */
[----:B0-----:R-:W-:-:S03]  /*0630*/  FFMA R24, R11, R4, R24 ;  /* 0x000000040b187223 */ /* 0x001fc60000000018 */
[----:B------:R0:W4:Y:S01]  /*0640*/  LDG.E R11, desc[UR10][R22.64+0x10] ;  /* 0x0000100a160b7981 */ /* 0x000122000c1e1900 */
[-C--:B------:R-:W-:Y:S01]  /*0650*/  FFMA R17, R5, R5.reuse, R17 ;  /* 0x0000000505117223 */ /* 0x080fe20000000011 */
[----:B------:R-:W-:Y:S01]  /*0660*/  FFMA R30, R4, R4, R12 ;  /* 0x00000004041e7223 */ /* 0x000fe2000000000c */
[C---:B-----5:R-:W-:Y:S01]  /*0670*/  FFMA R26, R15.reuse, R5, R26 ;  /* 0x000000050f1a7223 */ /* 0x060fe2000000001a */
[----:B------:R-:W-:Y:S01]  /*0680*/  FFMA R5, R15, R15, R27 ;  /* 0x0000000f0f057223 */ /* 0x000fe2000000001b */
[----:B------:R-:W-:Y:S02]  /*0690*/  FFMA R27, R6, R6, R13 ;  /* 0x00000006061b7223 */ /* 0x000fe4000000000d */
[----:B------:R-:W1:Y:S01]  /*06a0*/  LDS.128 R12, [UR6+0x10] ;  /* 0x00001006ff0c7984 */ /* 0x000e620008000c00 */
[----:B------:R-:W-:-:S04]  /*06b0*/  UIADD3 UR5, UPT, UPT, UR5, 0x4, URZ ;  /* 0x0000000405057890 */ /* 0x000fc8000fffe0ff */
[----:B------:R-:W-:Y:S01]  /*06c0*/  UISETP.NE.AND UP1, UPT, UR5, URZ, UPT ;  /* 0x000000ff0500728c */ /* 0x000fe2000bf25270 */
[C---:B------:R-:W-:Y:S01]  /*06d0*/  FFMA R10, R28.reuse, R6, R10 ;  /* 0x000000061c0a7223 */ /* 0x040fe2000000000a */
[----:B------:R-:W-:Y:S01]  /*06e0*/  FFMA R25, R28, R28, R25 ;  /* 0x0000001c1c197223 */ /* 0x000fe20000000019 */
[----:B------:R-:W-:Y:S01]  /*06f0*/  FFMA R18, R7, R7, R18 ;  /* 0x0000000707127223 */ /* 0x000fe20000000012 */
[----:B0-----:R-:W-:Y:S02]  /*0700*/  IADD3 R22, P0, PT, R22, 0x40, RZ ;  /* 0x0000004016167810 */ /* 0x001fe40007f1e0ff */
[----:B------:R-:W-:Y:S02]  /*0710*/  IADD3 R21, PT, PT, R21, 0x10, RZ ;  /* 0x0000001015157810 */ /* 0x000fe40007ffe0ff */
[----:B------:R-:W-:Y:S01]  /*0720*/  IADD3.X R23, PT, PT, RZ, R23, RZ, P0, !PT ;  /* 0x00000017ff177210 */ /* 0x000fe200007fe4ff */
[----:B------:R-:W-:Y:S01]  /*0730*/  UIADD3 UR6, UPT, UPT, UR6, 0x40, URZ ;  /* 0x0000004006067890 */ /* 0x000fe2000fffe0ff */
[----:B-1----:R-:W-:Y:S01]  /*0740*/  FFMA R17, R13, R13, R17 ;  /* 0x0000000d0d117223 */ /* 0x002fe20000000011 */
[----:B------:R-:W-:Y:S01]  /*0750*/  FFMA R18, R15, R15, R18 ;  /* 0x0000000f0f127223 */ /* 0x000fe20000000012 */
[C---:B--2---:R-:W-:Y:S01]  /*0760*/  FFMA R29, R8.reuse, R7, R29 ;  /* 0x00000007081d7223 */ /* 0x044fe2000000001d */
[----:B------:R-:W-:Y:S01]  /*0770*/  FFMA R8, R8, R8, R20 ;  /* 0x0000000808087223 */ /* 0x000fe20000000014 */
[C---:B------:R-:W-:Y:S01]  /*0780*/  FFMA R7, R16.reuse, R14, R10 ;  /* 0x0000000e10077223 */ /* 0x040fe2000000000a */
[----:B------:R-:W-:Y:S01]  /*0790*/  FFMA R16, R16, R16, R25 ;  /* 0x0000001010107223 */ /* 0x000fe20000000019 */
[----:B---3--:R-:W-:Y:S01]  /*07a0*/  FFMA R6, R9, R13, R26 ;  /* 0x0000000d09067223 */ /* 0x008fe2000000001a */
[----:B------:R-:W-:Y:S01]  /*07b0*/  FFMA R20, R19, R15, R29 ;  /* 0x0000000f13147223 */ /* 0x000fe2000000001d */
[----:B------:R-:W-:Y:S01]  /*07c0*/  FFMA R5, R9, R9, R5 ;  /* 0x0000000909057223 */ /* 0x000fe20000000005 */
[----:B------:R-:W-:Y:S01]  /*07d0*/  FFMA R13, R14, R14, R27 ;  /* 0x0000000e0e0d7223 */ /* 0x000fe2000000001b */
[----:B------:R-:W-:Y:S01]  /*07e0*/  FFMA R19, R19, R19, R8 ;  /* 0x0000001313137223 */ /* 0x000fe20000000008 */
[CC--:B----4-:R-:W-:Y:S01]  /*07f0*/  FFMA R4, R11.reuse, R12.reuse, R24 ;  /* 0x0000000c0b047223 */ /* 0x0d0fe20000000018 */
[----:B------:R-:W-:Y:S01]  /*0800*/  FFMA R3, R11, R11, R3 ;  /* 0x0000000b0b037223 */ /* 0x000fe20000000003 */
[----:B------:R-:W-:Y:S01]  /*0810*/  FFMA R12, R12, R12, R30 ;  /* 0x0000000c0c0c7223 */ /* 0x000fe2000000001e */
[----:B------:R-:W-:Y:S06]  /*0820*/  BRA.U UP1, `(.L_x_5) ;  /* 0xfffffff901d47547 */ /* 0x000fec000b83ffff */
.L_x_4:
[----:B------:R-:W-:Y:S05]  /*0830*/  BRA.U !UP0, `(.L_x_6) ;  /* 0x0000000508187547 */ /* 0x000fea000b800000 */
[----:B------:R-:W-:Y:S02]  /*0840*/  UISETP.NE.AND UP1, UPT, UR8, 0x1, UPT ;  /* 0x000000010800788c */ /* 0x000fe4000bf25270 */
[----:B------:R-:W-:-:S07]  /*0850*/  ULOP3.LUT UP0, URZ, UR4, 0x4, URZ, 0xc0, !UPT ;  /* 0x0000000404ff7892 */ /* 0x000fce000f80c0ff */
[----:B------:R-:W-:Y:S05]  /*0860*/  BRA.U !UP1, `(.L_x_7) ;  /* 0x0000000109a87547 */ /* 0x000fea000b800000 */
[----:B------:R-:W0:Y:S02]  /*0870*/  LDC.64 R28, c[0x0][0x380] ;  /* 0x0000e000ff1c7b82 */ /* 0x000e240000000a00 */
[----:B0-----:R-:W-:-:S04]  /*0880*/  IMAD.WIDE R28, R0, 0x4, R28 ;  /* 0x00000004001c7825 */ /* 0x001fc800078e021c */
[----:B------:R-:W-:-:S05]  /*0890*/  IMAD.WIDE.U32 R28, R21, 0x4, R28 ;  /* 0x00000004151c7825 */ /* 0x000fca00078e001c */
[----:B------:R-:W2:Y:S04]  /*08a0*/  LDG.E R15, desc[UR10][R28.64+0x4] ;  /* 0x0000040a1c0f7981 */ /* 0x000ea8000c1e1900 */
[----:B------:R-:W3:Y:S01]  /*08b0*/  LDG.E R24, desc[UR10][R28.64] ;  /* 0x0000000a1c187981 */ /* 0x000ee2000c1e1900 */
[----:B------:R-:W0:Y:S01]  /*08c0*/  S2R R9, SR_CgaCtaId ;  /* 0x0000000000097919 */ /* 0x000e220000008800 */
[----:B------:R-:W-:Y:S02]  /*08d0*/  MOV R8, 0x400 ;  /* 0x0000040000087802 */ /* 0x000fe40000000f00 */
[----:B------:R-:W4:Y:S04]  /*08e0*/  LDG.E R26, desc[UR10][R28.64+0xc] ;  /* 0x00000c0a1c1a7981 */ /* 0x000f28000c1e1900 */
[----:B------:R-:W5:Y:S04]  /*08f0*/  LDG.E R22, desc[UR10][R28.64+0x8] ;  /* 0x0000080a1c167981 */ /* 0x000f68000c1e1900 */
[----:B------:R-:W5:Y:S04]  /*0900*/  LDG.E R23, desc[UR10][R28.64+0x10] ;  /* 0x0000100a1c177981 */ /* 0x000f68000c1e1900 */
[----:B------:R-:W5:Y:S01]  /*0910*/  LDG.E R25, desc[UR10][R28.64+0x1c] ;  /* 0x00001c0a1c197981 */ /* 0x000f62000c1e1900 */
[----:B0-----:R-:W-:-:S04]  /*0920*/  LEA R8, R9, R8, 0x18 ;  /* 0x0000000809087211 */ /* 0x001fc800078ec0ff */
[----:B------:R-:W-:-:S05]  /*0930*/  LEA R14, R21, R8, 0x2 ;  /* 0x00000008150e7211 */ /* 0x000fca00078e10ff */
[----:B------:R-:W2:Y:S02]  /*0940*/  LDS.128 R8, [R14] ;  /* 0x000000000e087984 */ /* 0x000ea40000000c00 */
[-C--:B--2---:R-:W-:Y:S02]  /*0950*/  FFMA R27, R15, R9.reuse, R6 ;  /* 0x000000090f1b7223 */ /* 0x084fe40000000006 */
[----:B------:R-:W2:Y:S01]  /*0960*/  LDG.E R6, desc[UR10][R28.64+0x14] ;  /* 0x0000140a1c067981 */ /* 0x000ea2000c1e1900 */
[C---:B---3--:R-:W-:Y:S01]  /*0970*/  FFMA R3, R24.reuse, R24, R3 ;  /* 0x0000001818037223 */ /* 0x048fe20000000003 */
[-C--:B------:R-:W-:Y:S02]  /*0980*/  FFMA R4, R24, R8.reuse, R4 ;  /* 0x0000000818047223 */ /* 0x080fe40000000004 */
[----:B------:R-:W3:Y:S01]  /*0990*/  LDG.E R24, desc[UR10][R28.64+0x18] ;  /* 0x0000180a1c187981 */ /* 0x000ee2000c1e1900 */
[----:B------:R-:W-:Y:S01]  /*09a0*/  FFMA R17, R9, R9, R17 ;  /* 0x0000000909117223 */ /* 0x000fe20000000011 */
[----:B------:R-:W-:Y:S01]  /*09b0*/  FFMA R8, R8, R8, R12 ;  /* 0x0000000808087223 */ /* 0x000fe2000000000c */
[----:B------:R-:W-:Y:S01]  /*09c0*/  FFMA R5, R15, R15, R5 ;  /* 0x0000000f0f057223 */ /* 0x000fe20000000005 */
[----:B------:R-:W-:-:S02]  /*09d0*/  FFMA R9, R10, R10, R13 ;  /* 0x0000000a0a097223 */ /* 0x000fc4000000000d */
[----:B------:R-:W0:Y:S01]  /*09e0*/  LDS.128 R12, [R14+0x10] ;  /* 0x000010000e0c7984 */ /* 0x000e220000000c00 */
[-C--:B----4-:R-:W-:Y:S01]  /*09f0*/  FFMA R20, R26, R11.reuse, R20 ;  /* 0x0000000b1a147223 */ /* 0x090fe20000000014 */
[----:B------:R-:W-:Y:S01]  /*0a00*/  FFMA R18, R11, R11, R18 ;  /* 0x0000000b0b127223 */ /* 0x000fe20000000012 */
[C---:B-----5:R-:W-:Y:S01]  /*0a10*/  FFMA R7, R22.reuse, R10, R7 ;  /* 0x0000000a16077223 */ /* 0x060fe20000000007 */
[----:B------:R-:W-:Y:S01]  /*0a20*/  FFMA R16, R22, R22, R16 ;  /* 0x0000001616107223 */ /* 0x000fe20000000010 */
[----:B------:R-:W-:Y:S01]  /*0a30*/  FFMA R26, R26, R26, R19 ;  /* 0x0000001a1a1a7223 */ /* 0x000fe20000000013 */
[----:B------:R-:W-:Y:S01]  /*0a40*/  IADD3 R21, PT, PT, R21, 0x8, RZ ;  /* 0x0000000815157810 */ /* 0x000fe20007ffe0ff */
[----:B------:R-:W-:Y:S02]  /*0a50*/  FFMA R3, R23, R23, R3 ;  /* 0x0000001717037223 */ /* 0x000fe40000000003 */
[----:B------:R-:W-:Y:S01]  /*0a60*/  FFMA R19, R25, R25, R26 ;  /* 0x0000001919137223 */ /* 0x000fe2000000001a */
[-C--:B0-----:R-:W-:Y:S01]  /*0a70*/  FFMA R4, R23, R12.reuse, R4 ;  /* 0x0000000c17047223 */ /* 0x081fe20000000004 */
[----:B------:R-:W-:Y:S01]  /*0a80*/  FFMA R17, R13, R13, R17 ;  /* 0x0000000d0d117223 */ /* 0x000fe20000000011 */
[-C--:B------:R-:W-:Y:S01]  /*0a90*/  FFMA R20, R25, R15.reuse, R20 ;  /* 0x0000000f19147223 */ /* 0x080fe20000000014 */
[----:B------:R-:W-:Y:S01]  /*0aa0*/  FFMA R12, R12, R12, R8 ;  /* 0x0000000c0c0c7223 */ /* 0x000fe20000000008 */
[----:B------:R-:W-:Y:S01]  /*0ab0*/  FFMA R18, R15, R15, R18 ;  /* 0x0000000f0f127223 */ /* 0x000fe20000000012 */
[C---:B--2---:R-:W-:Y:S01]  /*0ac0*/  FFMA R5, R6.reuse, R6, R5 ;  /* 0x0000000606057223 */ /* 0x044fe20000000005 */
[----:B------:R-:W-:Y:S01]  /*0ad0*/  FFMA R6, R6, R13, R27 ;  /* 0x0000000d06067223 */ /* 0x000fe2000000001b */
[----:B------:R-:W-:Y:S01]  /*0ae0*/  FFMA R13, R14, R14, R9 ;  /* 0x0000000e0e0d7223 */ /* 0x000fe20000000009 */
[C---:B---3--:R-:W-:Y:S01]  /*0af0*/  FFMA R16, R24.reuse, R24, R16 ;  /* 0x0000001818107223 */ /* 0x048fe20000000010 */
[----:B------:R-:W-:-:S07]  /*0b00*/  FFMA R7, R24, R14, R7 ;  /* 0x0000000e18077223 */ /* 0x000fce0000000007 */
.L_x_7:
[----:B------:R-:W-:Y:S05]  /*0b10*/  BRA.U UP0, `(.L_x_6) ;  /* 0x0000000100607547 */ /* 0x000fea000b800000 */
[----:B------:R-:W0:Y:S02]  /*0b20*/  LDC.64 R8, c[0x0][0x380] ;  /* 0x0000e000ff087b82 */ /* 0x000e240000000a00 */
[----:B0-----:R-:W-:-:S04]  /*0b30*/  IMAD.WIDE R8, R0, 0x4, R8 ;  /* 0x0000000400087825 */ /* 0x001fc800078e0208 */
[----:B------:R-:W-:-:S05]  /*0b40*/  IMAD.WIDE.U32 R8, R21, 0x4, R8 ;  /* 0x0000000415087825 */ /* 0x000fca00078e0008 */
[----:B------:R-:W2:Y:S04]  /*0b50*/  LDG.E R14, desc[UR10][R8.64] ;  /* 0x0000000a080e7981 */ /* 0x000ea8000c1e1900 */
[----:B------:R-:W3:Y:S04]  /*0b60*/  LDG.E R22, desc[UR10][R8.64+0x4] ;  /* 0x0000040a08167981 */ /* 0x000ee8000c1e1900 */
[----:B------:R-:W4:Y:S04]  /*0b70*/  LDG.E R15, desc[UR10][R8.64+0x8] ;  /* 0x0000080a080f7981 */ /* 0x000f28000c1e1900 */
[----:B------:R0:W5:Y:S01]  /*0b80*/  LDG.E R24, desc[UR10][R8.64+0xc] ;  /* 0x00000c0a08187981 */ /* 0x000162000c1e1900 */
[----:B------:R-:W-:Y:S01]  /*0b90*/  MOV R10, 0x400 ;  /* 0x00000400000a7802 */ /* 0x000fe20000000f00 */
[----:B------:R-:W1:Y:S03]  /*0ba0*/  S2R R11, SR_CgaCtaId ;  /* 0x00000000000b7919 */ /* 0x000e660000008800 */
[----:B-1----:R-:W-:-:S04]  /*0bb0*/  LEA R10, R11, R10, 0x18 ;  /* 0x0000000a0b0a7211 */ /* 0x002fc800078ec0ff */
[----:B------:R-:W-:-:S06]  /*0bc0*/  LEA R10, R21, R10, 0x2 ;  /* 0x0000000a150a7211 */ /* 0x000fcc00078e10ff */
[----:B0-----:R-:W0:Y:S02]  /*0bd0*/  LDS.128 R8, [R10] ;  /* 0x000000000a087984 */ /* 0x001e240000000c00 */
[----:B0-----:R-:W-:Y:S01]  /*0be0*/  FFMA R12, R8, R8, R12 ;  /* 0x00000008080c7223 */ /* 0x001fe2000000000c */
[----:B------:R-:W-:Y:S01]  /*0bf0*/  FFMA R17, R9, R9, R17 ;  /* 0x0000000909117223 */ /* 0x000fe20000000011 */
[----:B------:R-:W-:Y:S01]  /*0c00*/  FFMA R13, R10, R10, R13 ;  /* 0x0000000a0a0d7223 */ /* 0x000fe2000000000d */
[----:B------:R-:W-:Y:S01]  /*0c10*/  FFMA R18, R11, R11, R18 ;  /* 0x0000000b0b127223 */ /* 0x000fe20000000012 */
[C---:B--2---:R-:W-:Y:S01]  /*0c20*/  FFMA R3, R14.reuse, R14, R3 ;  /* 0x0000000e0e037223 */ /* 0x044fe20000000003 */
[----:B------:R-:W-:Y:S01]  /*0c30*/  FFMA R4, R14, R8, R4 ;  /* 0x000000080e047223 */ /* 0x000fe20000000004 */
[C---:B---3--:R-:W-:Y:S01]  /*0c40*/  FFMA R6, R22.reuse, R9, R6 ;  /* 0x0000000916067223 */ /* 0x048fe20000000006 */
[----:B------:R-:W-:Y:S01]  /*0c50*/  FFMA R5, R22, R22, R5 ;  /* 0x0000001616057223 */ /* 0x000fe20000000005 */
[C---:B----4-:R-:W-:Y:S01]  /*0c60*/  FFMA R7, R15.reuse, R10, R7 ;  /* 0x0000000a0f077223 */ /* 0x050fe20000000007 */
[----:B------:R-:W-:Y:S01]  /*0c70*/  FFMA R16, R15, R15, R16 ;  /* 0x0000000f0f107223 */ /* 0x000fe20000000010 */
[C---:B-----5:R-:W-:Y:S01]  /*0c80*/  FFMA R20, R24.reuse, R11, R20 ;  /* 0x0000000b18147223 */ /* 0x060fe20000000014 */
[----:B------:R-:W-:-:S07]  /*0c90*/  FFMA R19, R24, R24, R19 ;  /* 0x0000001818137223 */ /* 0x000fce0000000013 */
.L_x_6:
[----:B------:R-:W-:Y:S01]  /*0ca0*/  ULOP3.LUT UR4, UR4, 0xfffffffc, URZ, 0xc0, !UPT ;  /* 0xfffffffc04047892 */ /* 0x000fe2000f8ec0ff */
[----:B------:R-:W-:Y:S01]  /*0cb0*/  FADD R4, R6, R4 ;  /* 0x0000000406047221 */ /* 0x000fe20000000000 */
[----:B------:R-:W-:Y:S01]  /*0cc0*/  FADD R5, R3, R5 ;  /* 0x0000000503057221 */ /* 0x000fe20000000000 */
[----:B------:R-:W-:Y:S01]  /*0cd0*/  FADD R12, R12, R17 ;  /* 0x000000110c0c7221 */ /* 0x000fe20000000000 */
[----:B------:R-:W-:Y:S01]  /*0ce0*/  UIADD3 UR4, UPT, UPT, UR4, 0x4, URZ ;  /* 0x0000000404047890 */ /* 0x000fe2000fffe0ff */
[----:B------:R-:W-:Y:S01]  /*0cf0*/  FADD R3, R4, R7 ;  /* 0x0000000704037221 */ /* 0x000fe20000000000 */
[----:B------:R-:W-:Y:S01]  /*0d00*/  FADD R16, R5, R16 ;  /* 0x0000001005107221 */ /* 0x000fe20000000000 */
[----:B------:R-:W-:Y:S02]  /*0d10*/  FADD R13, R12, R13 ;  /* 0x0000000d0c0d7221 */ /* 0x000fe40000000000 */
[----:B------:R-:W-:Y:S01]  /*0d20*/  FADD R3, R3, R20 ;  /* 0x0000001403037221 */ /* 0x000fe20000000000 */
[----:B------:R-:W-:Y:S01]  /*0d30*/  FADD R19, R16, R19 ;  /* 0x0000001310137221 */ /* 0x000fe20000000000 */
[----:B------:R-:W-:Y:S01]  /*0d40*/  FADD R15, R13, R18 ;  /* 0x000000120d0f7221 */ /* 0x000fe20000000000 */
[----:B------:R-:W-:-:S07]  /*0d50*/  MOV R14, UR4 ;  /* 0x00000004000e7c02 */ /* 0x000fce0008000f00 */
.L_x_3:
[----:B------:R-:W-:-:S13]  /*0d60*/  ISETP.GE.AND P0, PT, R14, UR9, PT ;  /* 0x000000090e007c0c */ /* 0x000fda000bf06270 */
[----:B------:R-:W-:Y:S05]  /*0d70*/  @P0 BRA `(.L_x_8) ;  /* 0x0000000400ec0947 */ /* 0x000fea0003800000 */
[C---:B0-----:R-:W-:Y:S02]  /*0d80*/  IADD3 R4, PT, PT, R14.reuse, -UR9, RZ ;  /* 0x800000090e047c10 */ /* 0x041fe4000fffe0ff */
[----:B------:R-:W-:Y:S02]  /*0d90*/  IADD3 R16, PT, PT, -R14, UR9, RZ ;  /* 0x000000090e107c10 */ /* 0x000fe4000fffe1ff */
[----:B------:R-:W-:Y:S02]  /*0da0*/  ISETP.GT.U32.AND P1, PT, R4, -0x8, PT ;  /* 0xfffffff80400780c */ /* 0x000fe40003f24070 */
[----:B------:R-:W-:-:S04]  /*0db0*/  LOP3.LUT R27, R16, 0x7, RZ, 0xc0, !PT ;  /* 0x00000007101b7812 */ /* 0x000fc800078ec0ff */
[----:B------:R-:W-:-:S07]  /*0dc0*/  ISETP.NE.AND P0, PT, R27, RZ, PT ;  /* 0x000000ff1b00720c */ /* 0x000fce0003f05270 */
[----:B------:R-:W-:Y:S06]  /*0dd0*/  @P1 BRA `(.L_x_9) ;  /* 0x0000000000e41947 */ /* 0x000fec0003800000 */
[----:B------:R-:W0:Y:S01]  /*0de0*/  S2R R8, SR_CgaCtaId ;  /* 0x0000000000087919 */ /* 0x000e220000008800 */
[----:B------:R-:W1:Y:S01]  /*0df0*/  LDCU.64 UR4, c[0x0][0x380] ;  /* 0x00007000ff0477ac */ /* 0x000e620008000a00 */
[----:B------:R-:W-:Y:S01]  /*0e00*/  IMAD.WIDE.U32 R4, R14, 0x4, RZ ;  /* 0x000000040e047825 */ /* 0x000fe200078e00ff */
[----:B------:R-:W-:Y:S02]  /*0e10*/  MOV R7, 0x400 ;  /* 0x0000040000077802 */ /* 0x000fe40000000f00 */
[----:B------:R-:W-:Y:S01]  /*0e20*/  LOP3.LUT R18, R16, 0xfffffff8, RZ, 0xc0, !PT ;  /* 0xfffffff810127812 */ /* 0x000fe200078ec0ff */
[----:B------:R-:W-:-:S03]  /*0e30*/  IMAD.WIDE R4, R0, 0x4, R4 ;  /* 0x0000000400047825 */ /* 0x000fc600078e0204 */
[----:B------:R-:W-:Y:S02]  /*0e40*/  IADD3 R18, PT, PT, -R18, RZ, RZ ;  /* 0x000000ff12127210 */ /* 0x000fe40007ffe1ff */
[----:B-1----:R-:W-:-:S04]  /*0e50*/  IADD3 R6, P1, PT, R4, UR4, RZ ;  /* 0x0000000404067c10 */ /* 0x002fc8000ff3e0ff */
[----:B------:R-:W-:-:S04]  /*0e60*/  IADD3 R6, P2, PT, R6, 0x10, RZ ;  /* 0x0000001006067810 */ /* 0x000fc80007f5e0ff */
[----:B------:R-:W-:Y:S02]  /*0e70*/  IADD3.X R5, PT, PT, RZ, UR5, R5, P2, P1 ;  /* 0x00000005ff057c10 */ /* 0x000fe400097e2405 */
[----:B0-----:R-:W-:-:S04]  /*0e80*/  LEA R7, R8, R7, 0x18 ;  /* 0x0000000708077211 */ /* 0x001fc800078ec0ff */
[----:B------:R-:W-:-:S04]  /*0e90*/  LEA R17, R14, R7, 0x2 ;  /* 0x000000070e117211 */ /* 0x000fc800078e10ff */
[----:B------:R-:W-:-:S07]  /*0ea0*/  IADD3 R17, PT, PT, R17, 0x10, RZ ;  /* 0x0000001011117810 */ /* 0x000fce0007ffe0ff */
.L_x_10:
[----:B------:R-:W-:Y:S01]  /*0eb0*/  MOV R4, R6 ;  /* 0x0000000600047202 */ /* 0x000fe20000000f00 */
[----:B------:R-:W-:Y:S04]  /*0ec0*/  LDS.64 R8, [R17+-0x8] ;  /* 0xfffff80011087984 */ /* 0x000fe80000000a00 */
[----:B------:R-:W2:Y:S04]  /*0ed0*/  LDG.E R12, desc[UR10][R4.64+-0x10] ;  /* 0xfffff00a040c7981 */ /* 0x000ea8000c1e1900 */
[----:B------:R-:W3:Y:S04]  /*0ee0*/  LDG.E R20, desc[UR10][R4.64+-0xc] ;  /* 0xfffff40a04147981 */ /* 0x000ee8000c1e1900 */
[----:B------:R-:W4:Y:S04]  /*0ef0*/  LDG.E R25, desc[UR10][R4.64+-0x8] ;  /* 0xfffff80a04197981 */ /* 0x000f28000c1e1900 */
[----:B------:R-:W5:Y:S04]  /*0f00*/  LDG.E R26, desc[UR10][R4.64+-0x4] ;  /* 0xfffffc0a041a7981 */ /* 0x000f68000c1e1900 */
[----:B------:R-:W5:Y:S04]  /*0f10*/  LDG.E R23, desc[UR10][R4.64] ;  /* 0x0000000a04177981 */ /* 0x000f68000c1e1900 */
[----:B------:R-:W5:Y:S04]  /*0f20*/  LDG.E R24, desc[UR10][R4.64+0x4] ;  /* 0x0000040a04187981 */ /* 0x000f68000c1e1900 */
[----:B------:R-:W5:Y:S04]  /*0f30*/  LDG.E R21, desc[UR10][R4.64+0x8] ;  /* 0x0000080a04157981 */ /* 0x000f68000c1e1900 */
[----:B------:R0:W5:Y:S01]  /*0f40*/  LDG.E R22, desc[UR10][R4.64+0xc] ;  /* 0x00000c0a04167981 */ /* 0x000162000c1e1900 */
[----:B------:R-:W-:-:S02]  /*0f50*/  IADD3 R18, PT, PT, R18, 0x8, RZ ;  /* 0x0000000812127810 */ /* 0x000fc40007ffe0ff */
[----:B------:R-:W-:Y:S01]  /*0f60*/  IADD3 R14, PT, PT, R14, 0x8, RZ ;  /* 0x000000080e0e7810 */ /* 0x000fe20007ffe0ff */
[----:B------:R-:W1:Y:S01]  /*0f70*/  LDS.64 R6, [R17+-0x10] ;  /* 0xfffff00011067984 */ /* 0x000e620000000a00 */
[----:B------:R-:W-:-:S03]  /*0f80*/  ISETP.NE.AND P1, PT, R18, RZ, PT ;  /* 0x000000ff1200720c */ /* 0x000fc60003f25270 */
[----:B------:R-:W0:Y:S01]  /*0f90*/  LDS.64 R10, [R17] ;  /* 0x00000000110a7984 */ /* 0x000e220000000a00 */
[C---:B--2---:R-:W-:Y:S01]  /*0fa0*/  FFMA R19, R12.reuse, R12, R19 ;  /* 0x0000000c0c137223 */ /* 0x044fe20000000013 */
[-C--:B-1----:R-:W-:Y:S01]  /*0fb0*/  FFMA R3, R12, R6.reuse, R3 ;  /* 0x000000060c037223 */ /* 0x082fe20000000003 */
[----:B------:R-:W-:Y:S01]  /*0fc0*/  FFMA R6, R6, R6, R15 ;  /* 0x0000000606067223 */ /* 0x000fe2000000000f */
[----:B------:R1:W2:Y:S03]  /*0fd0*/  LDS.64 R12, [R17+0x8] ;  /* 0x00000800110c7984 */ /* 0x0002a60000000a00 */
[-C--:B------:R-:W-:Y:S01]  /*0fe0*/  FFMA R15, R7, R7.reuse, R6 ;  /* 0x00000007070f7223 */ /* 0x080fe20000000006 */
[C---:B---3--:R-:W-:Y:S01]  /*0ff0*/  FFMA R6, R20.reuse, R7, R3 ;  /* 0x0000000714067223 */ /* 0x048fe20000000003 */
[----:B------:R-:W-:Y:S02]  /*1000*/  FFMA R20, R20, R20, R19 ;  /* 0x0000001414147223 */ /* 0x000fe40000000013 */
[-C--:B------:R-:W-:Y:S01]  /*1010*/  FFMA R28, R8, R8.reuse, R15 ;  /* 0x00000008081c7223 */ /* 0x080fe2000000000f */
[C---:B----4-:R-:W-:Y:S01]  /*1020*/  FFMA R3, R25.reuse, R8, R6 ;  /* 0x0000000819037223 */ /* 0x050fe20000000006 */
[----:B------:R-:W-:Y:S01]  /*1030*/  FFMA R25, R25, R25, R20 ;  /* 0x0000001919197223 */ /* 0x000fe20000000014 */
[----:B-1----:R-:W-:Y:S01]  /*1040*/  IADD3 R17, PT, PT, R17, 0x20, RZ ;  /* 0x0000002011117810 */ /* 0x002fe20007ffe0ff */
[-C--:B------:R-:W-:Y:S01]  /*1050*/  FFMA R7, R9, R9.reuse, R28 ;  /* 0x0000000909077223 */ /* 0x080fe2000000001c */
[C---:B-----5:R-:W-:Y:S01]  /*1060*/  FFMA R6, R26.reuse, R9, R3 ;  /* 0x000000091a067223 */ /* 0x060fe20000000003 */
[----:B------:R-:W-:-:S02]  /*1070*/  FFMA R26, R26, R26, R25 ;  /* 0x0000001a1a1a7223 */ /* 0x000fc40000000019 */
[-C--:B0-----:R-:W-:Y:S01]  /*1080*/  FFMA R8, R10, R10.reuse, R7 ;  /* 0x0000000a0a087223 */ /* 0x081fe20000000007 */
[C---:B------:R-:W-:Y:S01]  /*1090*/  FFMA R3, R23.reuse, R10, R6 ;  /* 0x0000000a17037223 */ /* 0x040fe20000000006 */
[----:B------:R-:W-:Y:S01]  /*10a0*/  FFMA R23, R23, R23, R26 ;  /* 0x0000001717177223 */ /* 0x000fe2000000001a */
[----:B------:R-:W-:Y:S01]  /*10b0*/  IADD3 R6, P2, PT, R4, 0x20, RZ ;  /* 0x0000002004067810 */ /* 0x000fe20007f5e0ff */
[-C--:B------:R-:W-:Y:S01]  /*10c0*/  FFMA R7, R11, R11.reuse, R8 ;  /* 0x0000000b0b077223 */ /* 0x080fe20000000008 */
[C---:B------:R-:W-:Y:S01]  /*10d0*/  FFMA R3, R24.reuse, R11, R3 ;  /* 0x0000000b18037223 */ /* 0x040fe20000000003 */
[----:B------:R-:W-:Y:S01]  /*10e0*/  FFMA R24, R24, R24, R23 ;  /* 0x0000001818187223 */ /* 0x000fe20000000017 */
[----:B------:R-:W-:-:S03]  /*10f0*/  IADD3.X R5, PT, PT, RZ, R5, RZ, P2, !PT ;  /* 0x00000005ff057210 */ /* 0x000fc600017fe4ff */
[----:B------:R-:W-:-:S04]  /*1100*/  FFMA R19, R21, R21, R24 ;  /* 0x0000001515137223 */ /* 0x000fc80000000018 */
[----:B------:R-:W-:Y:S01]  /*1110*/  FFMA R19, R22, R22, R19 ;  /* 0x0000001616137223 */ /* 0x000fe20000000013 */
[-C--:B--2---:R-:W-:Y:S01]  /*1120*/  FFMA R4, R12, R12.reuse, R7 ;  /* 0x0000000c0c047223 */ /* 0x084fe20000000007 */
[----:B------:R-:W-:-:S03]  /*1130*/  FFMA R3, R21, R12, R3 ;  /* 0x0000000c15037223 */ /* 0x000fc60000000003 */
[-C--:B------:R-:W-:Y:S01]  /*1140*/  FFMA R15, R13, R13.reuse, R4 ;  /* 0x0000000d0d0f7223 */ /* 0x080fe20000000004 */
[----:B------:R-:W-:Y:S01]  /*1150*/  FFMA R3, R22, R13, R3 ;  /* 0x0000000d16037223 */ /* 0x000fe20000000003 */
[----:B------:R-:W-:Y:S06]  /*1160*/  @P1 BRA `(.L_x_10) ;  /* 0xfffffffc00501947 */ /* 0x000fec000383ffff */
.L_x_9:
[----:B------:R-:W-:Y:S05]  /*1170*/  @!P0 BRA `(.L_x_8) ;  /* 0x0000000000ec8947 */ /* 0x000fea0003800000 */
[----:B------:R-:W0:Y:S01]  /*1180*/  LDC.64 R4, c[0x0][0x380] ;  /* 0x0000e000ff047b82 */ /* 0x000e220000000a00 */
[----:B------:R-:W-:Y:S02]  /*1190*/  ISETP.GE.U32.AND P0, PT, R27, 0x4, PT ;  /* 0x000000041b00780c */ /* 0x000fe40003f06070 */
[----:B------:R-:W-:-:S04]  /*11a0*/  LOP3.LUT R17, R16, 0x3, RZ, 0xc0, !PT ;  /* 0x0000000310117812 */ /* 0x000fc800078ec0ff */
[----:B------:R-:W-:Y:S01]  /*11b0*/  ISETP.NE.AND P1, PT, R17, RZ, PT ;  /* 0x000000ff1100720c */ /* 0x000fe20003f25270 */
[----:B0-----:R-:W-:-:S06]  /*11c0*/  IMAD.WIDE R4, R0, 0x4, R4 ;  /* 0x0000000400047825 */ /* 0x001fcc00078e0204 */
[----:B------:R-:W-:Y:S06]  /*11d0*/  @!P0 BRA `(.L_x_11) ;  /* 0x0000000000608947 */ /* 0x000fec0003800000 */
[----:B------:R-:W-:-:S05]  /*11e0*/  IMAD.WIDE.U32 R12, R14, 0x4, R4 ;  /* 0x000000040e0c7825 */ /* 0x000fca00078e0004 */
[----:B------:R-:W2:Y:S04]  /*11f0*/  LDG.E R10, desc[UR10][R12.64] ;  /* 0x0000000a0c0a7981 */ /* 0x000ea8000c1e1900 */
[----:B------:R-:W3:Y:S04]  /*1200*/  LDG.E R18, desc[UR10][R12.64+0x4] ;  /* 0x0000040a0c127981 */ /* 0x000ee8000c1e1900 */
[----:B------:R-:W4:Y:S04]  /*1210*/  LDG.E R11, desc[UR10][R12.64+0x8] ;  /* 0x0000080a0c0b7981 */ /* 0x000f28000c1e1900 */
[----:B------:R-:W5:Y:S01]  /*1220*/  LDG.E R0, desc[UR10][R12.64+0xc] ;  /* 0x00000c0a0c007981 */ /* 0x000f62000c1e1900 */
[----:B------:R-:W-:Y:S01]  /*1230*/  MOV R6, 0x400 ;  /* 0x0000040000067802 */ /* 0x000fe20000000f00 */
[----:B------:R-:W0:Y:S03]  /*1240*/  S2R R7, SR_CgaCtaId ;  /* 0x0000000000077919 */ /* 0x000e260000008800 */
[----:B0-----:R-:W-:-:S04]  /*1250*/  LEA R7, R7, R6, 0x18 ;  /* 0x0000000607077211 */ /* 0x001fc800078ec0ff */
[C---:B------:R-:W-:Y:S02]  /*1260*/  LEA R21, R14.reuse, R7, 0x2 ;  /* 0x000000070e157211 */ /* 0x040fe400078e10ff */
[----:B------:R-:W-:-:S03]  /*1270*/  IADD3 R14, PT, PT, R14, 0x4, RZ ;  /* 0x000000040e0e7810 */ /* 0x000fc60007ffe0ff */
[----:B------:R-:W0:Y:S04]  /*1280*/  LDS.64 R8, [R21] ;  /* 0x0000000015087984 */ /* 0x000e280000000a00 */
[----:B------:R-:W1:Y:S01]  /*1290*/  LDS.64 R6, [R21+0x8] ;  /* 0x0000080015067984 */ /* 0x000e620000000a00 */
[C---:B--2---:R-:W-:Y:S01]  /*12a0*/  FFMA R19, R10.reuse, R10, R19 ;  /* 0x0000000a0a137223 */ /* 0x044fe20000000013 */
[-C--:B0-----:R-:W-:Y:S01]  /*12b0*/  FFMA R10, R10, R8.reuse, R3 ;  /* 0x000000080a0a7223 */ /* 0x081fe20000000003 */
[----:B------:R-:W-:Y:S02]  /*12c0*/  FFMA R8, R8, R8, R15 ;  /* 0x0000000808087223 */ /* 0x000fe4000000000f */
[C---:B---3--:R-:W-:Y:S01]  /*12d0*/  FFMA R20, R18.reuse, R18, R19 ;  /* 0x0000001212147223 */ /* 0x048fe20000000013 */
[-C--:B------:R-:W-:Y:S01]  /*12e0*/  FFMA R3, R18, R9.reuse, R10 ;  /* 0x0000000912037223 */ /* 0x080fe2000000000a */
[----:B------:R-:W-:-:S02]  /*12f0*/  FFMA R9, R9, R9, R8 ;  /* 0x0000000909097223 */ /* 0x000fc40000000008 */
[C---:B----4-:R-:W-:Y:S01]  /*1300*/  FFMA R19, R11.reuse, R11, R20 ;  /* 0x0000000b0b137223 */ /* 0x050fe20000000014 */
[-C--:B-1----:R-:W-:Y:S01]  /*1310*/  FFMA R8, R11, R6.reuse, R3 ;  /* 0x000000060b087223 */ /* 0x082fe20000000003 */
[----:B------:R-:W-:Y:S02]  /*1320*/  FFMA R6, R6, R6, R9 ;  /* 0x0000000606067223 */ /* 0x000fe40000000009 */
[C---:B-----5:R-:W-:Y:S01]  /*1330*/  FFMA R19, R0.reuse, R0, R19 ;  /* 0x0000000000137223 */ /* 0x060fe20000000013 */
[-C--:B------:R-:W-:Y:S01]  /*1340*/  FFMA R3, R0, R7.reuse, R8 ;  /* 0x0000000700037223 */ /* 0x080fe20000000008 */
[----:B------:R-:W-:-:S07]  /*1350*/  FFMA R15, R7, R7, R6 ;  /* 0x00000007070f7223 */ /* 0x000fce0000000006 */
.L_x_11:
[----:B------:R-:W-:Y:S05]  /*1360*/  @!P1 BRA `(.L_x_8) ;  /* 0x0000000000709947 */ /* 0x000fea0003800000 */
[----:B------:R-:W-:Y:S02]  /*1370*/  ISETP.NE.AND P0, PT, R17, 0x1, PT ;  /* 0x000000011100780c */ /* 0x000fe40003f05270 */
[----:B------:R-:W-:-:S04]  /*1380*/  LOP3.LUT R16, R16, 0x1, RZ, 0xc0, !PT ;  /* 0x0000000110107812 */ /* 0x000fc800078ec0ff */
[----:B------:R-:W-:-:S07]  /*1390*/  ISETP.NE.U32.AND P1, PT, R16, 0x1, PT ;  /* 0x000000011000780c */ /* 0x000fce0003f25070 */
[----:B------:R-:W0:Y:S01]  /*13a0*/  @P0 S2R R7, SR_CgaCtaId ;  /* 0x0000000000070919 */ /* 0x000e220000008800 */
[----:B------:R-:W-:Y:S01]  /*13b0*/  @P0 MOV R0, 0x400 ;  /* 0x0000040000000802 */ /* 0x000fe20000000f00 */
[----:B------:R-:W-:-:S05]  /*13c0*/  @P0 IMAD.WIDE.U32 R8, R14, 0x4, R4 ;  /* 0x000000040e080825 */ /* 0x000fca00078e0004 */
[----:B------:R-:W2:Y:S01]  /*13d0*/  @P0 LDG.E R12, desc[UR10][R8.64+0x4] ;  /* 0x0000040a080c0981 */ /* 0x000ea2000c1e1900 */
[----:B0-----:R-:W-:-:S03]  /*13e0*/  @P0 LEA R7, R7, R0, 0x18 ;  /* 0x0000000007070211 */ /* 0x001fc600078ec0ff */
[----:B------:R-:W3:Y:S01]  /*13f0*/  @P0 LDG.E R0, desc[UR10][R8.64] ;  /* 0x0000000a08000981 */ /* 0x000ee2000c1e1900 */
[C---:B------:R-:W-:Y:S02]  /*1400*/  @P0 LEA R10, R14.reuse, R7, 0x2 ;  /* 0x000000070e0a0211 */ /* 0x040fe400078e10ff */
[----:B------:R-:W-:-:S05]  /*1410*/  @P0 IADD3 R14, PT, PT, R14, 0x2, RZ ;  /* 0x000000020e0e0810 */ /* 0x000fca0007ffe0ff */
[----:B------:R-:W-:-:S06]  /*1420*/  @!P1 IMAD.WIDE.U32 R6, R14, 0x4, R4 ;  /* 0x000000040e069825 */ /* 0x000fcc00078e0004 */
[----:B------:R-:W4:Y:S01]  /*1430*/  @!P1 LDG.E R6, desc[UR10][R6.64] ;  /* 0x0000000a06069981 */ /* 0x000f22000c1e1900 */
[----:B------:R-:W0:Y:S01]  /*1440*/  @!P1 S2R R5, SR_CgaCtaId ;  /* 0x0000000000059919 */ /* 0x000e220000008800 */
[----:B------:R-:W-:-:S04]  /*1450*/  @!P1 MOV R4, 0x400 ;  /* 0x0000040000049802 */ /* 0x000fc80000000f00 */
[----:B0-----:R-:W-:Y:S02]  /*1460*/  @!P1 LEA R11, R5, R4, 0x18 ;  /* 0x00000004050b9211 */ /* 0x001fe400078ec0ff */
[----:B------:R-:W0:Y:S02]  /*1470*/  @P0 LDS.64 R4, [R10] ;  /* 0x000000000a040984 */ /* 0x000e240000000a00 */
[----:B------:R-:W-:-:S06]  /*1480*/  @!P1 LEA R14, R14, R11, 0x2 ;  /* 0x0000000b0e0e9211 */ /* 0x000fcc00078e10ff */
[----:B------:R-:W1:Y:S01]  /*1490*/  @!P1 LDS R14, [R14] ;  /* 0x000000000e0e9984 */ /* 0x000e620000000800 */
[C---:B---3--:R-:W-:Y:S01]  /*14a0*/  @P0 FFMA R11, R0.reuse, R0, R19 ;  /* 0x00000000000b0223 */ /* 0x048fe20000000013 */
[-C--:B0-----:R-:W-:Y:S01]  /*14b0*/  @P0 FFMA R0, R0, R4.reuse, R3 ;  /* 0x0000000400000223 */ /* 0x081fe20000000003 */
[----:B------:R-:W-:Y:S02]  /*14c0*/  @P0 FFMA R4, R4, R4, R15 ;  /* 0x0000000404040223 */ /* 0x000fe4000000000f */
[C---:B--2---:R-:W-:Y:S01]  /*14d0*/  @P0 FFMA R19, R12.reuse, R12, R11 ;  /* 0x0000000c0c130223 */ /* 0x044fe2000000000b */
[-C--:B------:R-:W-:Y:S01]  /*14e0*/  @P0 FFMA R3, R12, R5.reuse, R0 ;  /* 0x000000050c030223 */ /* 0x080fe20000000000 */
[----:B------:R-:W-:-:S04]  /*14f0*/  @P0 FFMA R15, R5, R5, R4 ;  /* 0x00000005050f0223 */ /* 0x000fc80000000004 */
[----:B-1----:R-:W-:Y:S01]  /*1500*/  @!P1 FFMA R15, R14, R14, R15 ;  /* 0x0000000e0e0f9223 */ /* 0x002fe2000000000f */
[C---:B----4-:R-:W-:Y:S01]  /*1510*/  @!P1 FFMA R19, R6.reuse, R6, R19 ;  /* 0x0000000606139223 */ /* 0x050fe20000000013 */
[----:B------:R-:W-:-:S07]  /*1520*/  @!P1 FFMA R3, R6, R14, R3 ;  /* 0x0000000e06039223 */ /* 0x000fce0000000003 */
.L_x_8:
[----:B0-----:R-:W-:Y:S01]  /*1530*/  IADD3 R4, PT, PT, R19, -0xd000000, RZ ;  /* 0xf300000013047810 */ /* 0x001fe20007ffe0ff */
[----:B------:R0:W1:Y:S01]  /*1540*/  MUFU.RSQ R0, R19 ;  /* 0x0000001300007308 */ /* 0x0000620000001400 */
[----:B------:R-:W-:Y:S02]  /*1550*/  BSSY.RECONVERGENT B0, `(.L_x_12) ;  /* 0x000000c000007945 */ /* 0x000fe40003800200 */
[----:B------:R-:W-:-:S13]  /*1560*/  ISETP.GT.U32.AND P0, PT, R4, 0x727fffff, PT ;  /* 0x727fffff0400780c */ /* 0x000fda0003f04070 */
[----:B0-----:R-:W-:Y:S05]  /*1570*/  @!P0 BRA `(.L_x_13) ;  /* 0x0000000000148947 */ /* 0x001fea0003800000 */
[----:B-1----:R-:W-:Y:S02]  /*1580*/  MOV R0, R19 ;  /* 0x0000001300007202 */ /* 0x002fe40000000f00 */
[----:B------:R-:W-:-:S07]  /*1590*/  MOV R10, 0x15b0 ;  /* 0x000015b0000a7802 */ /* 0x000fce0000000f00 */
[----:B------:R-:W-:Y:S05]  /*15a0*/  CALL.REL.NOINC `($__internal_0_$__cuda_sm20_sqrt_rn_f32_slowpath) ;  /* 0x0000000000b07944 */ /* 0x000fea0003c00000 */
[----:B------:R-:W-:Y:S01]  /*15b0*/  MOV R6, R0 ;  /* 0x0000000000067202 */ /* 0x000fe20000000f00 */
[----:B------:R-:W-:Y:S06]  /*15c0*/  BRA `(.L_x_14) ;  /* 0x0000000000107947 */ /* 0x000fec0003800000 */
.L_x_13:
[C---:B-1----:R-:W-:Y:S01]  /*15d0*/  FMUL.FTZ R6, R0.reuse, R19 ;  /* 0x0000001300067220 */ /* 0x042fe20000410000 */
[----:B------:R-:W-:-:S03]  /*15e0*/  FMUL.FTZ R0, R0, 0.5 ;  /* 0x3f00000000007820 */ /* 0x000fc60000410000 */
[----:B------:R-:W-:-:S04]  /*15f0*/  FFMA R19, -R6, R6, R19 ;  /* 0x0000000606137223 */ /* 0x000fc80000000113 */
[----:B------:R-:W-:-:S07]  /*1600*/  FFMA R6, R19, R0, R6 ;  /* 0x0000000013067223 */ /* 0x000fce0000000006 */
.L_x_14:
[----:B------:R-:W-:Y:S05]  /*1610*/  BSYNC.RECONVERGENT B0 ;  /* 0x0000000000007941 */ /* 0x000fea0003800200 */
.L_x_12:
[----:B------:R-:W-:Y:S01]  /*1620*/  IADD3 R0, PT, PT, R15, -0xd000000, RZ ;  /* 0xf30000000f007810 */ /* 0x000fe20007ffe0ff */
[----:B------:R0:W1:Y:S03]  /*1630*/  MUFU.RSQ R4, R15 ;  /* 0x0000000f00047308 */ /* 0x0000660000001400 */
[----:B------:R-:W-:-:S13]  /*1640*/  ISETP.GT.U32.AND P0, PT, R0, 0x727fffff, PT ;  /* 0x727fffff0000780c */ /* 0x000fda0003f04070 */
[----:B0-----:R-:W-:Y:S05]  /*1650*/  @!P0 BRA `(.L_x_15) ;  /* 0x00000000001c8947 */ /* 0x001fea0003800000 */
[----:B------:R-:W-:Y:S01]  /*1660*/  BSSY.RECONVERGENT B0, `(.L_x_16) ;  /* 0x0000004000007945 */ /* 0x000fe20003800200 */
[----:B------:R-:W-:Y:S02]  /*1670*/  MOV R0, R15 ;  /* 0x0000000f00007202 */ /* 0x000fe40000000f00 */
[----:B------:R-:W-:-:S07]  /*1680*/  MOV R10, 0x16a0 ;  /* 0x000016a0000a7802 */ /* 0x000fce0000000f00 */
[----:B-1----:R-:W-:Y:S05]  /*1690*/  CALL.REL.NOINC `($__internal_0_$__cuda_sm20_sqrt_rn_f32_slowpath) ;  /* 0x0000000000747944 */ /* 0x002fea0003c00000 */
[----:B------:R-:W-:Y:S05]  /*16a0*/  BSYNC.RECONVERGENT B0 ;  /* 0x0000000000007941 */ /* 0x000fea0003800200 */
.L_x_16:
[----:B------:R-:W-:Y:S01]  /*16b0*/  MOV R5, R0 ;  /* 0x0000000000057202 */ /* 0x000fe20000000f00 */
[----:B------:R-:W-:Y:S06]  /*16c0*/  BRA `(.L_x_17) ;  /* 0x0000000000107947 */ /* 0x000fec0003800000 */
.L_x_15:
[C---:B-1----:R-:W-:Y:S01]  /*16d0*/  FMUL.FTZ R0, R4.reuse, R15 ;  /* 0x0000000f04007220 */ /* 0x042fe20000410000 */
[----:B------:R-:W-:-:S03]  /*16e0*/  FMUL.FTZ R4, R4, 0.5 ;  /* 0x3f00000004047820 */ /* 0x000fc60000410000 */
[----:B------:R-:W-:-:S04]  /*16f0*/  FFMA R5, -R0, R0, R15 ;  /* 0x0000000000057223 */ /* 0x000fc8000000010f */
[----:B------:R-:W-:-:S07]  /*1700*/  FFMA R5, R5, R4, R0 ;  /* 0x0000000405057223 */ /* 0x000fce0000000000 */
.L_x_17:
[----:B------:R-:W-:Y:S01]  /*1710*/  FMUL R6, R5, R6 ;  /* 0x0000000605067220 */ /* 0x000fe20000400000 */
[----:B------:R-:W-:Y:S03]  /*1720*/  BSSY.RECONVERGENT B0, `(.L_x_18) ;  /* 0x000000c000007945 */ /* 0x000fe60003800200 */
[----:B------:R-:W0:Y:S01]  /*1730*/  MUFU.RCP R0, R6 ;  /* 0x0000000600007308 */ /* 0x000e220000001000 */
[----:B------:R-:W-:-:S07]  /*1740*/  FSETP.GEU.AND P2, PT, R6, 9.9999999392252902908e-09, PT ;  /* 0x322bcc770600780b */ /* 0x000fce0003f4e000 */
[----:B------:R-:W1:Y:S01]  /*1750*/  FCHK P0, R3, R6 ;  /* 0x0000000603007302 */ /* 0x000e620000000000 */
[----:B0-----:R-:W-:-:S04]  /*1760*/  FFMA R5, -R6, R0, 1 ;  /* 0x3f80000006057423 */ /* 0x001fc80000000100 */
[----:B------:R-:W-:-:S04]  /*1770*/  FFMA R0, R0, R5, R0 ;  /* 0x0000000500007223 */ /* 0x000fc80000000000 */
[----:B------:R-:W-:-:S04]  /*1780*/  FFMA R4, R0, R3, RZ ;  /* 0x0000000300047223 */ /* 0x000fc800000000ff */
[----:B------:R-:W-:-:S04]  /*1790*/  FFMA R5, -R6, R4, R3 ;  /* 0x0000000406057223 */ /* 0x000fc80000000103 */
[----:B------:R-:W-:Y:S01]  /*17a0*/  FFMA R0, R0, R5, R4 ;  /* 0x0000000500007223 */ /* 0x000fe20000000004 */
[----:B-1----:R-:W-:Y:S06]  /*17b0*/  @!P0 BRA `(.L_x_19) ;  /* 0x0000000000088947 */ /* 0x002fec0003800000 */
[----:B------:R-:W-:-:S07]  /*17c0*/  MOV R4, 0x17e0 ;  /* 0x000017e000047802 */ /* 0x000fce0000000f00 */
[----:B------:R-:W-:Y:S05]  /*17d0*/  CALL.REL.NOINC `($__internal_1_$__cuda_sm3x_div_rn_noftz_f32_slowpath) ;  /* 0x0000000000807944 */ /* 0x000fea0003c00000 */
.L_x_19:
[----:B------:R-:W-:Y:S05]  /*17e0*/  BSYNC.RECONVERGENT B0 ;  /* 0x0000000000007941 */ /* 0x000fea0003800200 */
.L_x_18:
[----:B------:R-:W0:Y:S01]  /*17f0*/  LDC.64 R4, c[0x0][0x390] ;  /* 0x0000e400ff047b82 */ /* 0x000e220000000a00 */
[----:B------:R-:W-:-:S04]  /*1800*/  FMNMX R0, R0, -1, !PT ;  /* 0xbf80000000007809 */ /* 0x000fc80007800000 */
[----:B------:R-:W-:-:S05]  /*1810*/  FMNMX R0, R0, 1, PT ;  /* 0x3f80000000007809 */ /* 0x000fca0003800000 */
[----:B------:R-:W-:Y:S01]  /*1820*/  FADD R0, -R0, 1 ;  /* 0x3f80000000007421 */ /* 0x000fe20000000100 */
[----:B0-----:R-:W-:-:S04]  /*1830*/  IMAD.WIDE R2, R2, 0x4, R4 ;  /* 0x0000000402027825 */ /* 0x001fc800078e0204 */
[----:B------:R-:W-:-:S05]  /*1840*/  FSEL R5, R0, 1, P2 ;  /* 0x3f80000000057808 */ /* 0x000fca0001000000 */
[----:B------:R-:W-:Y:S01]  /*1850*/  STG.E desc[UR10][R2.64], R5 ;  /* 0x0000000502007986 */ /* 0x000fe2000c10190a */
[----:B------:R-:W-:Y:S05]  /*1860*/  EXIT ;  /* 0x000000000000794d */ /* 0x000fea0003800000 */
        .weak           $__internal_0_$__cuda_sm20_sqrt_rn_f32_slowpath
        .type           $__internal_0_$__cuda_sm20_sqrt_rn_f32_slowpath,@function
        .size           $__internal_0_$__cuda_sm20_sqrt_rn_f32_slowpath,($__internal_1_$__cuda_sm3x_div_rn_noftz_f32_slowpath - $__internal_0_$__cuda_sm20_sqrt_rn_f32_slowpath)
$__internal_0_$__cuda_sm20_sqrt_rn_f32_slowpath:
[----:B------:R-:W-:-:S13]  /*1870*/  LOP3.LUT P0, RZ, R0, 0x7fffffff, RZ, 0xc0, !PT ;  /* 0x7fffffff00ff7812 */ /* 0x000fda000780c0ff */
[----:B------:R-:W-:Y:S01]  /*1880*/  @!P0 MOV R4, R0 ;  /* 0x0000000000048202 */ /* 0x000fe20000000f00 */
[----:B------:R-:W-:Y:S06]  /*1890*/  @!P0 BRA `(.L_x_20) ;  /* 0x0000000000408947 */ /* 0x000fec0003800000 */
[----:B------:R-:W-:-:S13]  /*18a0*/  FSETP.GEU.FTZ.AND P0, PT, R0, RZ, PT ;  /* 0x000000ff0000720b */ /* 0x000fda0003f1e000 */
[----:B------:R-:W-:Y:S01]  /*18b0*/  @!P0 MOV R4, 0x7fffffff ;  /* 0x7fffffff00048802 */ /* 0x000fe20000000f00 */
[----:B------:R-:W-:Y:S06]  /*18c0*/  @!P0 BRA `(.L_x_20) ;  /* 0x0000000000348947 */ /* 0x000fec0003800000 */
[----:B------:R-:W-:-:S13]  /*18d0*/  FSETP.GTU.FTZ.AND P0, PT, |R0|, +INF , PT ;  /* 0x7f8000000000780b */ /* 0x000fda0003f1c200 */
[----:B------:R-:W-:Y:S01]  /*18e0*/  @P0 FADD.FTZ R4, R0, 1 ;  /* 0x3f80000000040421 */ /* 0x000fe20000010000 */
[----:B------:R-:W-:Y:S06]  /*18f0*/  @P0 BRA `(.L_x_20) ;  /* 0x0000000000280947 */ /* 0x000fec0003800000 */
[----:B------:R-:W-:-:S13]  /*1900*/  FSETP.NEU.FTZ.AND P0, PT, |R0|, +INF , PT ;  /* 0x7f8000000000780b */ /* 0x000fda0003f1d200 */
[----:B------:R-:W-:-:S04]  /*1910*/  @P0 FFMA R5, R0, 1.84467440737095516160e+19, RZ ;  /* 0x5f80000000050823 */ /* 0x000fc800000000ff */
[----:B------:R-:W0:Y:S02]  /*1920*/  @P0 MUFU.RSQ R4, R5 ;  /* 0x0000000500040308 */ /* 0x000e240000001400 */
[----:B0-----:R-:W-:Y:S01]  /*1930*/  @P0 FMUL.FTZ R8, R5, R4 ;  /* 0x0000000405080220 */ /* 0x001fe20000410000 */
[----:B------:R-:W-:Y:S01]  /*1940*/  @P0 FMUL.FTZ R9, R4, 0.5 ;  /* 0x3f00000004090820 */ /* 0x000fe20000410000 */
[----:B------:R-:W-:Y:S02]  /*1950*/  @!P0 MOV R4, R0 ;  /* 0x0000000000048202 */ /* 0x000fe40000000f00 */
[----:B------:R-:W-:-:S04]  /*1960*/  @P0 FADD.FTZ R7, -R8, -RZ ;  /* 0x800000ff08070221 */ /* 0x000fc80000010100 */
[----:B------:R-:W-:-:S04]  /*1970*/  @P0 FFMA R7, R8, R7, R5 ;  /* 0x0000000708070223 */ /* 0x000fc80000000005 */
[----:B------:R-:W-:-:S04]  /*1980*/  @P0 FFMA R7, R7, R9, R8 ;  /* 0x0000000907070223 */ /* 0x000fc80000000008 */
[----:B------:R-:W-:-:S07]  /*1990*/  @P0 FMUL.FTZ R4, R7, 2.3283064365386962891e-10 ;  /* 0x2f80000007040820 */ /* 0x000fce0000410000 */
.L_x_20:
[----:B------:R-:W-:Y:S01]  /*19a0*/  HFMA2 R5, -RZ, RZ, 0, 0 ;  /* 0x00000000ff057431 */ /* 0x000fe200000001ff */
[----:B------:R-:W-:Y:S02]  /*19b0*/  MOV R0, R4 ;  /* 0x0000000400007202 */ /* 0x000fe40000000f00 */
[----:B------:R-:W-:-:S04]  /*19c0*/  MOV R4, R10 ;  /* 0x0000000a00047202 */ /* 0x000fc80000000f00 */
[----:B------:R-:W-:Y:S05]  /*19d0*/  RET.REL.NODEC R4 `(cosineSimilarityShared) ;  /* 0xffffffe404887950 */ /* 0x000fea0003c3ffff */
        .weak           $__internal_1_$__cuda_sm3x_div_rn_noftz_f32_slowpath
        .type           $__internal_1_$__cuda_sm3x_div_rn_noftz_f32_slowpath,@function
        .size           $__internal_1_$__cuda_sm3x_div_rn_noftz_f32_slowpath,(.L_x_66 - $__internal_1_$__cuda_sm3x_div_rn_noftz_f32_slowpath)
$__internal_1_$__cuda_sm3x_div_rn_noftz_f32_slowpath:
[----:B------:R-:W-:Y:S01]  /*19e0*/  SHF.R.U32.HI R5, RZ, 0x17, R6 ;  /* 0x00000017ff057819 */ /* 0x000fe20000011606 */
[----:B------:R-:W-:Y:S01]  /*19f0*/  BSSY.RECONVERGENT B1, `(.L_x_21) ;  /* 0x0000063000017945 */ /* 0x000fe20003800200 */
[----:B------:R-:W-:Y:S02]  /*1a00*/  SHF.R.U32.HI R0, RZ, 0x17, R3 ;  /* 0x00000017ff007819 */ /* 0x000fe40000011603 */
[----:B------:R-:W-:Y:S02]  /*1a10*/  LOP3.LUT R13, R5, 0xff, RZ, 0xc0, !PT ;  /* 0x000000ff050d7812 */ /* 0x000fe400078ec0ff */
[----:B------:R-:W-:Y:S02]  /*1a20*/  LOP3.LUT R10, R0, 0xff, RZ, 0xc0, !PT ;  /* 0x000000ff000a7812 */ /* 0x000fe400078ec0ff */
[----:B------:R-:W-:Y:S02]  /*1a30*/  IADD3 R8, PT, PT, R13, -0x1, RZ ;  /* 0xffffffff0d087810 */ /* 0x000fe40007ffe0ff */
[----:B------:R-:W-:-:S02]  /*1a40*/  IADD3 R7, PT, PT, R10, -0x1, RZ ;  /* 0xffffffff0a077810 */ /* 0x000fc40007ffe0ff */
[----:B------:R-:W-:-:S04]  /*1a50*/  ISETP.GT.U32.AND P0, PT, R8, 0xfd, PT ;  /* 0x000000fd0800780c */ /* 0x000fc80003f04070 */
[----:B------:R-:W-:-:S13]  /*1a60*/  ISETP.GT.U32.OR P0, PT, R7, 0xfd, P0 ;  /* 0x000000fd0700780c */ /* 0x000fda0000704470 */
[----:B------:R-:W-:Y:S01]  /*1a70*/  @!P0 MOV R5, RZ ;  /* 0x000000ff00058202 */ /* 0x000fe20000000f00 */
[----:B------:R-:W-:Y:S06]  /*1a80*/  @!P0 BRA `(.L_x_22) ;  /* 0x0000000000608947 */ /* 0x000fec0003800000 */
[----:B------:R-:W-:Y:S02]  /*1a90*/  FSETP.GTU.FTZ.AND P0, PT, |R3|, +INF , PT ;  /* 0x7f8000000300780b */ /* 0x000fe40003f1c200 */
[----:B------:R-:W-:Y:S02]  /*1aa0*/  FSETP.GTU.FTZ.AND P1, PT, |R6|, +INF , PT ;  /* 0x7f8000000600780b */ /* 0x000fe40003f3c200 */
[----:B------:R-:W-:Y:S02]  /*1ab0*/  MOV R0, R6 ;  /* 0x0000000600007202 */ /* 0x000fe40000000f00 */
[----:B------:R-:W-:-:S13]  /*1ac0*/  PLOP3.LUT P0, PT, P0, P1, PT, 0xf8, 0x8f ;  /* 0x00000000008f781c */ /* 0x000fda0000703f70 */
[----:B------:R-:W-:Y:S05]  /*1ad0*/  @P0 BRA `(.L_x_23) ;  /* 0x00000004004c0947 */ /* 0x000fea0003800000 */
[----:B------:R-:W-:-:S13]  /*1ae0*/  LOP3.LUT P0, RZ, R6, 0x7fffffff, R3, 0xc8, !PT ;  /* 0x7fffffff06ff7812 */ /* 0x000fda000780c803 */
[----:B------:R-:W-:Y:S05]  /*1af0*/  @!P0 BRA `(.L_x_24) ;  /* 0x00000004003c8947 */ /* 0x000fea0003800000 */
[C---:B------:R-:W-:Y:S02]  /*1b00*/  FSETP.NEU.FTZ.AND P3, PT, |R3|.reuse, +INF , PT ;  /* 0x7f8000000300780b */ /* 0x040fe40003f7d200 */
[----:B------:R-:W-:Y:S02]  /*1b10*/  FSETP.NEU.FTZ.AND P1, PT, |R0|, +INF , PT ;  /* 0x7f8000000000780b */ /* 0x000fe40003f3d200 */
[----:B------:R-:W-:-:S11]  /*1b20*/  FSETP.NEU.FTZ.AND P0, PT, |R3|, +INF , PT ;  /* 0x7f8000000300780b */ /* 0x000fd60003f1d200 */
[----:B------:R-:W-:Y:S05]  /*1b30*/  @!P1 BRA !P3, `(.L_x_24) ;  /* 0x00000004002c9947 */ /* 0x000fea0005800000 */
[----:B------:R-:W-:-:S04]  /*1b40*/  LOP3.LUT P3, RZ, R3, 0x7fffffff, RZ, 0xc0, !PT ;  /* 0x7fffffff03ff7812 */ /* 0x000fc8000786c0ff */
[----:B------:R-:W-:-:S13]  /*1b50*/  PLOP3.LUT P1, PT, P1, P3, PT, 0x2f, 0xf2 ;  /* 0x0000000000f2781c */ /* 0x000fda0000f26577 */
[----:B------:R-:W-:Y:S05]  /*1b60*/  @P1 BRA `(.L_x_25) ;  /* 0x0000000400181947 */ /* 0x000fea0003800000 */
[----:B------:R-:W-:-:S04]  /*1b70*/  LOP3.LUT P1, RZ, R6, 0x7fffffff, RZ, 0xc0, !PT ;  /* 0x7fffffff06ff7812 */ /* 0x000fc8000782c0ff */
[----:B------:R-:W-:-:S13]  /*1b80*/  PLOP3.LUT P0, PT, P0, P1, PT, 0x2f, 0xf2 ;  /* 0x0000000000f2781c */ /* 0x000fda0000702577 */
[----:B------:R-:W-:Y:S05]  /*1b90*/  @P0 BRA `(.L_x_26) ;  /* 0x0000000400000947 */ /* 0x000fea0003800000 */
[----:B------:R-:W-:Y:S02]  /*1ba0*/  ISETP.GE.AND P0, PT, R7, RZ, PT ;  /* 0x000000ff0700720c */ /* 0x000fe40003f06270 */
[----:B------:R-:W-:-:S11]  /*1bb0*/  ISETP.GE.AND P1, PT, R8, RZ, PT ;  /* 0x000000ff0800720c */ /* 0x000fd60003f26270 */
[----:B------:R-:W-:Y:S01]  /*1bc0*/  @P0 MOV R5, RZ ;  /* 0x000000ff00050202 */ /* 0x000fe20000000f00 */
[----:B------:R-:W-:Y:S01]  /*1bd0*/  @!P0 FFMA R3, R3, 1.84467440737095516160e+19, RZ ;  /* 0x5f80000003038823 */ /* 0x000fe200000000ff */
[----:B------:R-:W-:Y:S01]  /*1be0*/  @!P0 MOV R5, 0xffffffc0 ;  /* 0xffffffc000058802 */ /* 0x000fe20000000f00 */
[----:B------:R-:W-:-:S03]  /*1bf0*/  @!P1 FFMA R6, R0, 1.84467440737095516160e+19, RZ ;  /* 0x5f80000000069823 */ /* 0x000fc600000000ff */
[----:B------:R-:W-:-:S07]  /*1c00*/  @!P1 IADD3 R5, PT, PT, R5, 0x40, RZ ;  /* 0x0000004005059810 */ /* 0x000fce0007ffe0ff */
.L_x_22:
[----:B------:R-:W-:Y:S01]  /*1c10*/  LEA R7, R13, 0xc0800000, 0x17 ;  /* 0xc08000000d077811 */ /* 0x000fe200078eb8ff */
[----:B------:R-:W-:Y:S03]  /*1c20*/  BSSY.RECONVERGENT B2, `(.L_x_27) ;  /* 0x0000036000027945 */ /* 0x000fe60003800200 */
[----:B------:R-:W-:Y:S02]  /*1c30*/  IADD3 R7, PT, PT, -R7, R6, RZ ;  /* 0x0000000607077210 */ /* 0x000fe40007ffe1ff */
[----:B------:R-:W-:Y:S02]  /*1c40*/  IADD3 R6, PT, PT, R10, -0x7f, RZ ;  /* 0xffffff810a067810 */ /* 0x000fe40007ffe0ff */
[----:B------:R-:W0:Y:S01]  /*1c50*/  MUFU.RCP R8, R7 ;  /* 0x0000000700087308 */ /* 0x000e220000001000 */
[----:B------:R-:W-:Y:S02]  /*1c60*/  FADD.FTZ R9, -R7, -RZ ;  /* 0x800000ff07097221 */ /* 0x000fe40000010100 */
[C---:B------:R-:W-:Y:S01]  /*1c70*/  IMAD R0, R6.reuse, -0x800000, R3 ;  /* 0xff80000006007824 */ /* 0x040fe200078e0203 */
[----:B------:R-:W-:-:S04]  /*1c80*/  IADD3 R6, PT, PT, R6, 0x7f, -R13 ;  /* 0x0000007f06067810 */ /* 0x000fc80007ffe80d */
[----:B------:R-:W-:Y:S01]  /*1c90*/  IADD3 R6, PT, PT, R6, R5, RZ ;  /* 0x0000000506067210 */ /* 0x000fe20007ffe0ff */
[----:B0-----:R-:W-:-:S04]  /*1ca0*/  FFMA R11, R8, R9, 1 ;  /* 0x3f800000080b7423 */ /* 0x001fc80000000009 */
[----:B------:R-:W-:-:S04]  /*1cb0*/  FFMA R10, R8, R11, R8 ;  /* 0x0000000b080a7223 */ /* 0x000fc80000000008 */
[----:B------:R-:W-:-:S04]  /*1cc0*/  FFMA R3, R0, R10, RZ ;  /* 0x0000000a00037223 */ /* 0x000fc800000000ff */
[----:B------:R-:W-:-:S04]  /*1cd0*/  FFMA R8, R9, R3, R0 ;  /* 0x0000000309087223 */ /* 0x000fc80000000000 */
[----:B------:R-:W-:-:S04]  /*1ce0*/  FFMA R11, R10, R8, R3 ;  /* 0x000000080a0b7223 */ /* 0x000fc80000000003 */
[----:B------:R-:W-:-:S04]  /*1cf0*/  FFMA R8, R9, R11, R0 ;  /* 0x0000000b09087223 */ /* 0x000fc80000000000 */
[----:B------:R-:W-:-:S05]  /*1d00*/  FFMA R0, R10, R8, R11 ;  /* 0x000000080a007223 */ /* 0x000fca000000000b */
[----:B------:R-:W-:-:S04]  /*1d10*/  SHF.R.U32.HI R3, RZ, 0x17, R0 ;  /* 0x00000017ff037819 */ /* 0x000fc80000011600 */
[----:B------:R-:W-:-:S04]  /*1d20*/  LOP3.LUT R3, R3, 0xff, RZ, 0xc0, !PT ;  /* 0x000000ff03037812 */ /* 0x000fc800078ec0ff */
[----:B------:R-:W-:-:S04]  /*1d30*/  IADD3 R7, PT, PT, R3, R6, RZ ;  /* 0x0000000603077210 */ /* 0x000fc80007ffe0ff */
[----:B------:R-:W-:-:S04]  /*1d40*/  IADD3 R3, PT, PT, R7, -0x1, RZ ;  /* 0xffffffff07037810 */ /* 0x000fc80007ffe0ff */
[----:B------:R-:W-:-:S13]  /*1d50*/  ISETP.GE.U32.AND P0, PT, R3, 0xfe, PT ;  /* 0x000000fe0300780c */ /* 0x000fda0003f06070 */
[----:B------:R-:W-:Y:S05]  /*1d60*/  @!P0 BRA `(.L_x_28) ;  /* 0x0000000000808947 */ /* 0x000fea0003800000 */
[----:B------:R-:W-:-:S13]  /*1d70*/  ISETP.GT.AND P0, PT, R7, 0xfe, PT ;  /* 0x000000fe0700780c */ /* 0x000fda0003f04270 */
[----:B------:R-:W-:Y:S05]  /*1d80*/  @P0 BRA `(.L_x_29) ;  /* 0x00000000006c0947 */ /* 0x000fea0003800000 */
[----:B------:R-:W-:-:S13]  /*1d90*/  ISETP.GE.AND P0, PT, R7, 0x1, PT ;  /* 0x000000010700780c */ /* 0x000fda0003f06270 */
[----:B------:R-:W-:Y:S05]  /*1da0*/  @P0 BRA `(.L_x_30) ;  /* 0x0000000000740947 */ /* 0x000fea0003800000 */
[----:B------:R-:W-:Y:S02]  /*1db0*/  ISETP.GE.AND P0, PT, R7, -0x18, PT ;  /* 0xffffffe80700780c */ /* 0x000fe40003f06270 */
[----:B------:R-:W-:-:S11]  /*1dc0*/  LOP3.LUT R0, R0, 0x80000000, RZ, 0xc0, !PT ;  /* 0x8000000000007812 */ /* 0x000fd600078ec0ff */
[----:B------:R-:W-:Y:S05]  /*1dd0*/  @!P0 BRA `(.L_x_30) ;  /* 0x0000000000688947 */ /* 0x000fea0003800000 */
[CCC-:B------:R-:W-:Y:S01]  /*1de0*/  FFMA.RZ R3, R10.reuse, R8.reuse, R11.reuse ;  /* 0x000000080a037223 */ /* 0x1c0fe2000000c00b */
[CCC-:B------:R-:W-:Y:S01]  /*1df0*/  FFMA.RM R6, R10.reuse, R8.reuse, R11.reuse ;  /* 0x000000080a067223 */ /* 0x1c0fe2000000400b */
[C---:B------:R-:W-:Y:S02]  /*1e00*/  ISETP.NE.AND P3, PT, R7.reuse, RZ, PT ;  /* 0x000000ff0700720c */ /* 0x040fe40003f65270 */
[----:B------:R-:W-:Y:S02]  /*1e10*/  ISETP.NE.AND P1, PT, R7, RZ, PT ;  /* 0x000000ff0700720c */ /* 0x000fe40003f25270 */
[----:B------:R-:W-:Y:S01]  /*1e20*/  LOP3.LUT R5, R3, 0x7fffff, RZ, 0xc0, !PT ;  /* 0x007fffff03057812 */ /* 0x000fe200078ec0ff */
[----:B------:R-:W-:Y:S01]  /*1e30*/  FFMA.RP R3, R10, R8, R11 ;  /* 0x000000080a037223 */ /* 0x000fe2000000800b */
[----:B------:R-:W-:Y:S02]  /*1e40*/  IADD3 R8, PT, PT, R7, 0x20, RZ ;  /* 0x0000002007087810 */ /* 0x000fe40007ffe0ff */
[----:B------:R-:W-:-:S02]  /*1e50*/  LOP3.LUT R5, R5, 0x800000, RZ, 0xfc, !PT ;  /* 0x0080000005057812 */ /* 0x000fc400078efcff */
[----:B------:R-:W-:Y:S02]  /*1e60*/  IADD3 R7, PT, PT, -R7, RZ, RZ ;  /* 0x000000ff07077210 */ /* 0x000fe40007ffe1ff */
[----:B------:R-:W-:Y:S02]  /*1e70*/  SHF.L.U32 R8, R5, R8, RZ ;  /* 0x0000000805087219 */ /* 0x000fe400000006ff */
[----:B------:R-:W-:Y:S02]  /*1e80*/  FSETP.NEU.FTZ.AND P0, PT, R3, R6, PT ;  /* 0x000000060300720b */ /* 0x000fe40003f1d000 */
[----:B------:R-:W-:Y:S02]  /*1e90*/  SEL R6, R7, RZ, P3 ;  /* 0x000000ff07067207 */ /* 0x000fe40001800000 */
[----:B------:R-:W-:Y:S02]  /*1ea0*/  ISETP.NE.AND P1, PT, R8, RZ, P1 ;  /* 0x000000ff0800720c */ /* 0x000fe40000f25270 */
[----:B------:R-:W-:-:S02]  /*1eb0*/  SHF.R.U32.HI R6, RZ, R6, R5 ;  /* 0x00000006ff067219 */ /* 0x000fc40000011605 */
[----:B------:R-:W-:Y:S02]  /*1ec0*/  PLOP3.LUT P0, PT, P0, P1, PT, 0xf8, 0x8f ;  /* 0x00000000008f781c */ /* 0x000fe40000703f70 */
[----:B------:R-:W-:Y:S02]  /*1ed0*/  SHF.R.U32.HI R8, RZ, 0x1, R6 ;  /* 0x00000001ff087819 */ /* 0x000fe40000011606 */
[----:B------:R-:W-:-:S04]  /*1ee0*/  SEL R3, RZ, 0x1, !P0 ;  /* 0x00000001ff037807 */ /* 0x000fc80004000000 */
[----:B------:R-:W-:-:S04]  /*1ef0*/  LOP3.LUT R3, R3, 0x1, R8, 0xf8, !PT ;  /* 0x0000000103037812 */ /* 0x000fc800078ef808 */
[----:B------:R-:W-:-:S04]  /*1f00*/  LOP3.LUT R3, R3, R6, RZ, 0xc0, !PT ;  /* 0x0000000603037212 */ /* 0x000fc800078ec0ff */
[----:B------:R-:W-:-:S04]  /*1f10*/  IADD3 R3, PT, PT, R8, R3, RZ ;  /* 0x0000000308037210 */ /* 0x000fc80007ffe0ff */
[----:B------:R-:W-:Y:S01]  /*1f20*/  LOP3.LUT R0, R3, R0, RZ, 0xfc, !PT ;  /* 0x0000000003007212 */ /* 0x000fe200078efcff */
[----:B------:R-:W-:Y:S06]  /*1f30*/  BRA `(.L_x_30) ;  /* 0x0000000000107947 */ /* 0x000fec0003800000 */
.L_x_29:
[----:B------:R-:W-:-:S04]  /*1f40*/  LOP3.LUT R0, R0, 0x80000000, RZ, 0xc0, !PT ;  /* 0x8000000000007812 */ /* 0x000fc800078ec0ff */
[----:B------:R-:W-:Y:S01]  /*1f50*/  LOP3.LUT R0, R0, 0x7f800000, RZ, 0xfc, !PT ;  /* 0x7f80000000007812 */ /* 0x000fe200078efcff */
[----:B------:R-:W-:Y:S06]  /*1f60*/  BRA `(.L_x_30) ;  /* 0x0000000000047947 */ /* 0x000fec0003800000 */
.L_x_28:
[----:B------:R-:W-:-:S07]  /*1f70*/  LEA R0, R6, R0, 0x17 ;  /* 0x0000000006007211 */ /* 0x000fce00078eb8ff */
.L_x_30:
[----:B------:R-:W-:Y:S05]  /*1f80*/  BSYNC.RECONVERGENT B2 ;  /* 0x0000000000027941 */ /* 0x000fea0003800200 */
.L_x_27:
[----:B------:R-:W-:Y:S05]  /*1f90*/  BRA `(.L_x_31) ;  /* 0x0000000000207947 */ /* 0x000fea0003800000 */
.L_x_26:
[----:B------:R-:W-:-:S04]  /*1fa0*/  LOP3.LUT R0, R6, 0x80000000, R3, 0x48, !PT ;  /* 0x8000000006007812 */ /* 0x000fc800078e4803 */
[----:B------:R-:W-:Y:S01]  /*1fb0*/  LOP3.LUT R0, R0, 0x7f800000, RZ, 0xfc, !PT ;  /* 0x7f80000000007812 */ /* 0x000fe200078efcff */
[----:B------:R-:W-:Y:S06]  /*1fc0*/  BRA `(.L_x_31) ;  /* 0x0000000000147947 */ /* 0x000fec0003800000 */
.L_x_25:
[----:B------:R-:W-:Y:S01]  /*1fd0*/  LOP3.LUT R0, R6, 0x80000000, R3, 0x48, !PT ;  /* 0x8000000006007812 */ /* 0x000fe200078e4803 */
[----:B------:R-:W-:Y:S06]  /*1fe0*/  BRA `(.L_x_31) ;  /* 0x00000000000c7947 */ /* 0x000fec0003800000 */
.L_x_24:
[----:B------:R-:W0:Y:S01]  /*1ff0*/  MUFU.RSQ R0, -QNAN ;  /* 0xffc0000000007908 */ /* 0x000e220000001400 */
[----:B------:R-:W-:Y:S05]  /*2000*/  BRA `(.L_x_31) ;  /* 0x0000000000047947 */ /* 0x000fea0003800000 */
.L_x_23:
[----:B------:R-:W-:-:S07]  /*2010*/  FADD.FTZ R0, R3, R0 ;  /* 0x0000000003007221 */ /* 0x000fce0000010000 */
.L_x_31:
[----:B------:R-:W-:Y:S05]  /*2020*/  BSYNC.RECONVERGENT B1 ;  /* 0x0000000000017941 */ /* 0x000fea0003800200 */
.L_x_21:
[----:B------:R-:W-:-:S04]  /*2030*/  HFMA2 R5, -RZ, RZ, 0, 0 ;  /* 0x00000000ff057431 */ /* 0x000fc800000001ff */
[----:B0-----:R-:W-:Y:S05]  /*2040*/  RET.REL.NODEC R4 `(cosineSimilarityShared) ;  /* 0xffffffdc04ec7950 */ /* 0x001fea0003c3ffff */
.L_x_32:
[----:B------:R-:W-:-:S00]  /*2050*/  BRA `(.L_x_32) ;  /* 0xfffffffc00fc7947 */ /* 0x000fc0000383ffff */
[----:B------:R-:W-:-:S00]  /*2060*/  NOP ;  /* 0x0000000000007918 */ /* 0x000fc00000000000 */
        /* <DEDUP_REMOVED lines=9> */
.L_x_66:


//--------------------- .text.cosineSimilarity    --------------------------
	.section	.text.cosineSimilarity,"ax",@progbits
	.align	128
        .global         cosineSimilarity
        .type           cosineSimilarity,@function
        .size           cosineSimilarity,(.L_x_68 - cosineSimilarity)
        .other          cosineSimilarity,@"STO_CUDA_ENTRY STV_DEFAULT"
cosineSimilarity:
.text.cosineSimilarity:
[----:B------:R-:W-:Y:S01]  /*0000*/  LDC R1, c[0x0][0x37c] ;  /* 0x0000df00ff017b82 */ /* 0x000fe20000000800 */
[----:B------:R-:W0:Y:S07]  /*0010*/  S2R R0, SR_TID.X ;  /* 0x0000000000007919 */ /* 0x000e2e0000002100 */
[----:B------:R-:W0:Y:S01]  /*0020*/  S2UR UR4, SR_CTAID.X ;  /* 0x00000000000479c3 */ /* 0x000e220000002500 */
[----:B------:R-:W1:Y:S07]  /*0030*/  LDCU UR5, c[0x0][0x398] ;  /* 0x00007300ff0577ac */ /* 0x000e6e0008000800 */
[----:B------:R-:W0:Y:S02]  /*0040*/  LDC R5, c[0x0][0x360] ;  /* 0x0000d800ff057b82 */ /* 0x000e240000000800 */
[----:B0-----:R-:W-:-:S05]  /*0050*/  IMAD R5, R5, UR4, R0 ;  /* 0x0000000405057c24 */ /* 0x001fca000f8e0200 */
[----:B-1----:R-:W-:-:S13]  /*0060*/  ISETP.GE.AND P0, PT, R5, UR5, PT ;  /* 0x0000000505007c0c */ /* 0x002fda000bf06270 */
[----:B------:R-:W-:Y:S05]  /*0070*/  @P0 EXIT ;  /* 0x000000000000094d */ /* 0x000fea0003800000 */
[----:B------:R-:W0:Y:S01]  /*0080*/  LDCU UR9, c[0x0][0x39c] ;  /* 0x00007380ff0977ac */ /* 0x000e220008000800 */
[----:B------:R-:W-:Y:S01]  /*0090*/  HFMA2 R8, -RZ, RZ, 0, 0 ;  /* 0x00000000ff087431 */ /* 0x000fe200000001ff */
[----:B------:R-:W-:Y:S02]  /*00a0*/  CS2R R18, SRZ ;  /* 0x0000000000127805 */ /* 0x000fe4000001ff00 */
[----:B------:R-:W-:Y:S01]  /*00b0*/  MOV R20, RZ ;  /* 0x000000ff00147202 */ /* 0x000fe20000000f00 */
[----:B------:R-:W1:Y:S01]  /*00c0*/  LDCU.64 UR10, c[0x0][0x358] ;  /* 0x00006b00ff0a77ac */ /* 0x000e620008000a00 */
[----:B0-----:R-:W-:Y:S02]  /*00d0*/  UISETP.GE.AND UP0, UPT, UR9, 0x4, UPT ;  /* 0x000000040900788c */ /* 0x001fe4000bf06270 */
[----:B------:R-:W-:-:S07]  /*00e0*/  IMAD R4, R5, UR9, RZ ;  /* 0x0000000905047c24 */ /* 0x000fce000f8e02ff */
[----:B-1----:R-:W-:Y:S05]  /*00f0*/  BRA.U !UP0, `(.L_x_33) ;  /* 0x0000000d08407547 */ /* 0x002fea000b800000 */
[----:B------:R-:W-:Y:S01]  /*0100*/  UIADD3 UR4, UPT, UPT, UR9, -0x4, URZ ;  /* 0xfffffffc09047890 */ /* 0x000fe2000fffe0ff */
[----:B------:R-:W-:Y:S02]  /*0110*/  MOV R20, RZ ;  /* 0x000000ff00147202 */ /* 0x000fe40000000f00 */
[----:B------:R-:W-:Y:S02]  /*0120*/  CS2R R2, SRZ ;  /* 0x0000000000027805 */ /* 0x000fe4000001ff00 */
[----:B------:R-:W-:Y:S01]  /*0130*/  MOV R12, RZ ;  /* 0x000000ff000c7202 */ /* 0x000fe20000000f00 */
[----:B------:R-:W-:Y:S01]  /*0140*/  UISETP.GE.U32.AND UP1, UPT, UR4, 0xc, UPT ;  /* 0x0000000c0400788c */ /* 0x000fe2000bf26070 */
[----:B------:R-:W-:Y:S01]  /*0150*/  MOV R9, RZ ;  /* 0x000000ff00097202 */ /* 0x000fe20000000f00 */
[----:B------:R-:W-:Y:S01]  /*0160*/  ULEA.HI UR5, UR4, 0x1, URZ, 0x1e ;  /* 0x0000000104057891 */ /* 0x000fe2000f8ff0ff */
[----:B------:R-:W-:Y:S02]  /*0170*/  CS2R R18, SRZ ;  /* 0x0000000000127805 */ /* 0x000fe4000001ff00 */
[----:B------:R-:W-:-:S02]  /*0180*/  MOV R0, RZ ;  /* 0x000000ff00007202 */ /* 0x000fc40000000f00 */
[----:B------:R-:W-:Y:S02]  /*0190*/  CS2R R10, SRZ ;  /* 0x00000000000a7805 */ /* 0x000fe4000001ff00 */
[----:B------:R-:W-:Y:S01]  /*01a0*/  MOV R26, RZ ;  /* 0x000000ff001a7202 */ /* 0x000fe20000000f00 */
[----:B------:R-:W-:Y:S01]  /*01b0*/  ULOP3.LUT UP0, UR8, UR5, 0x3, URZ, 0xc0, !UPT ;  /* 0x0000000305087892 */ /* 0x000fe2000f80c0ff */
[----:B------:R-:W-:Y:S02]  /*01c0*/  MOV R6, RZ ;  /* 0x000000ff00067202 */ /* 0x000fe40000000f00 */
[----:B------:R-:W-:Y:S01]  /*01d0*/  MOV R25, RZ ;  /* 0x000000ff00197202 */ /* 0x000fe20000000f00 */
[----:B------:R-:W-:Y:S08]  /*01e0*/  BRA.U !UP1, `(.L_x_34) ;  /* 0x0000000509a47547 */ /* 0x000ff0000b800000 */
[----:B------:R-:W0:Y:S01]  /*01f0*/  LDC.64 R16, c[0x0][0x380] ;  /* 0x0000e000ff107b82 */ /* 0x000e220000000a00 */
[----:B------:R-:W1:Y:S01]  /*0200*/  LDCU.64 UR6, c[0x0][0x388] ;  /* 0x00007100ff0677ac */ /* 0x000e620008000a00 */
[----:B------:R-:W-:Y:S01]  /*0210*/  HFMA2 R20, -RZ, RZ, 0, 0 ;  /* 0x00000000ff147431 */ /* 0x000fe200000001ff */
[----:B------:R-:W-:Y:S01]  /*0220*/  MOV R3, RZ ;  /* 0x000000ff00037202 */ /* 0x000fe20000000f00 */
[----:B------:R-:W-:-:S04]  /*0230*/  ULOP3.LUT UR5, UR5, 0x7ffffffc, URZ, 0xc0, !UPT ;  /* 0x7ffffffc05057892 */ /* 0x000fc8000f8ec0ff */
[----:B------:R-:W-:Y:S02]  /*0240*/  UIADD3 UR5, UPT, UPT, -UR5, URZ, URZ ;  /* 0x000000ff05057290 */ /* 0x000fe4000fffe1ff */
[----:B-1----:R-:W-:-:S04]  /*0250*/  UIADD3 UR6, UP1, UPT, UR6, 0x20, URZ ;  /* 0x0000002006067890 */ /* 0x002fc8000ff3e0ff */
[----:B------:R-:W-:Y:S01]  /*0260*/  UIADD3.X UR7, UPT, UPT, URZ, UR7, URZ, UP1, !UPT ;  /* 0x00000007ff077290 */ /* 0x000fe20008ffe4ff */
[----:B0-----:R-:W-:Y:S01]  /*0270*/  IMAD.WIDE R16, R4, 0x4, R16 ;  /* 0x0000000404107825 */ /* 0x001fe200078e0210 */
[----:B------:R-:W-:Y:S02]  /*0280*/  MOV R8, UR6 ;  /* 0x0000000600087c02 */ /* 0x000fe40008000f00 */
[----:B------:R-:W-:Y:S02]  /*0290*/  IADD3 R7, P0, PT, R16, 0x20, RZ ;  /* 0x0000002010077810 */ /* 0x000fe40007f1e0ff */
[----:B------:R-:W-:Y:S02]  /*02a0*/  MOV R14, UR7 ;  /* 0x00000007000e7c02 */ /* 0x000fe40008000f00 */
[----:B------:R-:W-:-:S09]  /*02b0*/  IADD3.X R16, PT, PT, RZ, R17, RZ, P0, !PT ;  /* 0x00000011ff107210 */ /* 0x000fd200007fe4ff */
.L_x_35:
[----:B------:R-:W-:Y:S02]  /*02c0*/  MOV R17, R16 ;  /* 0x0000001000117202 */ /* 0x000fe40000000f00 */
[----:B------:R-:W-:Y:S02]  /*02d0*/  MOV R15, R14 ;  /* 0x0000000e000f7202 */ /* 0x000fe40000000f00 */
[----:B------:R-:W-:Y:S02]  /*02e0*/  MOV R16, R7 ;  /* 0x0000000700107202 */ /* 0x000fe40000000f00 */
[----:B------:R-:W-:-:S03]  /*02f0*/  MOV R14, R8 ;  /* 0x00000008000e7202 */ /* 0x000fc60000000f00 */
[----:B------:R-:W2:Y:S04]  /*0300*/  LDG.E R7, desc[UR10][R16.64+-0x20] ;  /* 0xffffe00a10077981 */ /* 0x000ea8000c1e1900 */
[----:B------:R-:W3:Y:S04]  /*0310*/  LDG.E R23, desc[UR10][R14.64+-0x20] ;  /* 0xffffe00a0e177981 */ /* 0x000ee8000c1e1900 */
[----:B------:R-:W4:Y:S04]  /*0320*/  LDG.E R24, desc[UR10][R16.64+-0x1c] ;  /* 0xffffe40a10187981 */ /* 0x000f28000c1e1900 */
[----:B------:R-:W5:Y:S04]  /*0330*/  LDG.E R22, desc[UR10][R14.64+-0x1c] ;  /* 0xffffe40a0e167981 */ /* 0x000f68000c1e1900 */
[----:B------:R-:W5:Y:S04]  /*0340*/  LDG.E R21, desc[UR10][R16.64+-0x18] ;  /* 0xffffe80a10157981 */ /* 0x000f68000c1e1900 */
[----:B------:R-:W5:Y:S04]  /*0350*/  LDG.E R8, desc[UR10][R14.64+-0x18] ;  /* 0xffffe80a0e087981 */ /* 0x000f68000c1e1900 */
[----:B------:R-:W5:Y:S04]  /*0360*/  LDG.E R13, desc[UR10][R14.64+-0x14] ;  /* 0xffffec0a0e0d7981 */ /* 0x000f68000c1e1900 */
[----:B------:R-:W5:Y:S01]  /*0370*/  LDG.E R27, desc[UR10][R16.64+0x14] ;  /* 0x0000140a101b7981 */ /* 0x000f62000c1e1900 */
[C---:B--2---:R-:W-:Y:S01]  /*0380*/  FFMA R6, R7.reuse, R7, R6 ;  /* 0x0000000707067223 */ /* 0x044fe20000000006 */
[----:B---3--:R-:W-:-:S02]  /*0390*/  FFMA R0, R7, R23, R0 ;  /* 0x0000001707007223 */ /* 0x008fc40000000000 */
[----:B------:R-:W2:Y:S01]  /*03a0*/  LDG.E R7, desc[UR10][R16.64+-0x14] ;  /* 0xffffec0a10077981 */ /* 0x000ea2000c1e1900 */
[C---:B----4-:R-:W-:Y:S01]  /*03b0*/  FFMA R25, R24.reuse, R24, R25 ;  /* 0x0000001818197223 */ /* 0x050fe20000000019 */
[-C--:B-----5:R-:W-:Y:S01]  /*03c0*/  FFMA R26, R24, R22.reuse, R26 ;  /* 0x00000016181a7223 */ /* 0x0a0fe2000000001a */
[----:B------:R-:W-:Y:S01]  /*03d0*/  FFMA R9, R22, R22, R9 ;  /* 0x0000001616097223 */ /* 0x000fe20000000009 */
[----:B------:R-:W3:Y:S01]  /*03e0*/  LDG.E R24, desc[UR10][R16.64+-0x10] ;  /* 0xfffff00a10187981 */ /* 0x000ee2000c1e1900 */
[----:B------:R-:W-:-:S03]  /*03f0*/  FFMA R10, R21, R21, R10 ;  /* 0x00000015150a7223 */ /* 0x000fc6000000000a */
[----:B------:R-:W3:Y:S01]  /*0400*/  LDG.E R22, desc[UR10][R14.64+-0x10] ;  /* 0xfffff00a0e167981 */ /* 0x000ee2000c1e1900 */
[-C--:B------:R-:W-:Y:S01]  /*0410*/  FFMA R11, R21, R8.reuse, R11 ;  /* 0x00000008150b7223 */ /* 0x080fe2000000000b */
[----:B------:R-:W-:Y:S02]  /*0420*/  FFMA R12, R8, R8, R12 ;  /* 0x00000008080c7223 */ /* 0x000fe4000000000c */
[----:B------:R-:W4:Y:S04]  /*0430*/  LDG.E R21, desc[UR10][R16.64+-0xc] ;  /* 0xfffff40a10157981 */ /* 0x000f28000c1e1900 */
[----:B------:R-:W5:Y:S01]  /*0440*/  LDG.E R8, desc[UR10][R14.64+-0xc] ;  /* 0xfffff40a0e087981 */ /* 0x000f62000c1e1900 */
[----:B------:R-:W-:-:S03]  /*0450*/  FFMA R2, R23, R23, R2 ;  /* 0x0000001717027223 */ /* 0x000fc60000000002 */
[----:B------:R-:W5:Y:S01]  /*0460*/  LDG.E R23, desc[UR10][R14.64+-0x8] ;  /* 0xfffff80a0e177981 */ /* 0x000f62000c1e1900 */
[----:B------:R-:W-:Y:S01]  /*0470*/  FFMA R20, R13, R13, R20 ;  /* 0x0000000d0d147223 */ /* 0x000fe20000000014 */
[C---:B--2---:R-:W-:Y:S01]  /*0480*/  FFMA R18, R7.reuse, R7, R18 ;  /* 0x0000000707127223 */ /* 0x044fe20000000012 */
[----:B------:R-:W-:Y:S02]  /*0490*/  FFMA R19, R7, R13, R19 ;  /* 0x0000000d07137223 */ /* 0x000fe40000000013 */
[----:B------:R-:W2:Y:S04]  /*04a0*/  LDG.E R7, desc[UR10][R16.64+-0x8] ;  /* 0xfffff80a10077981 */ /* 0x000ea8000c1e1900 */
[----:B------:R-:W2:Y:S01]  /*04b0*/  LDG.E R13, desc[UR10][R14.64+-0x4] ;  /* 0xfffffc0a0e0d7981 */ /* 0x000ea2000c1e1900 */
[-C--:B---3--:R-:W-:Y:S01]  /*04c0*/  FFMA R0, R24, R22.reuse, R0 ;  /* 0x0000001618007223 */ /* 0x088fe20000000000 */
[----:B------:R-:W-:-:S02]  /*04d0*/  FFMA R2, R22, R22, R2 ;  /* 0x0000001616027223 */ /* 0x000fc40000000002 */
[----:B------:R-:W3:Y:S01]  /*04e0*/  LDG.E R22, desc[UR10][R16.64+-0x4] ;  /* 0xfffffc0a10167981 */ /* 0x000ee2000c1e1900 */
[C---:B----4-:R-:W-:Y:S01]  /*04f0*/  FFMA R25, R21.reuse, R21, R25 ;  /* 0x0000001515197223 */ /* 0x050fe20000000019 */
[-C--:B-----5:R-:W-:Y:S01]  /*0500*/  FFMA R26, R21, R8.reuse, R26 ;  /* 0x00000008151a7223 */ /* 0x0a0fe2000000001a */
[----:B------:R-:W-:Y:S01]  /*0510*/  FFMA R9, R8, R8, R9 ;  /* 0x0000000808097223 */ /* 0x000fe20000000009 */
[----:B------:R-:W4:Y:S04]  /*0520*/  LDG.E R21, desc[UR10][R16.64] ;  /* 0x0000000a10157981 */ /* 0x000f28000c1e1900 */
[----:B------:R-:W5:Y:S01]  /*0530*/  LDG.E R8, desc[UR10][R14.64] ;  /* 0x0000000a0e087981 */ /* 0x000f62000c1e1900 */
[----:B------:R-:W-:-:S03]  /*0540*/  FFMA R6, R24, R24, R6 ;  /* 0x0000001818067223 */ /* 0x000fc60000000006 */
[----:B------:R-:W5:Y:S01]  /*0550*/  LDG.E R24, desc[UR10][R14.64+0x4] ;  /* 0x0000040a0e187981 */ /* 0x000f62000c1e1900 */
[----:B------:R-:W-:Y:S01]  /*0560*/  FFMA R12, R23, R23, R12 ;  /* 0x00000017170c7223 */ /* 0x000fe2000000000c */
[C---:B--2---:R-:W-:Y:S01]  /*0570*/  FFMA R10, R7.reuse, R7, R10 ;  /* 0x00000007070a7223 */ /* 0x044fe2000000000a */
[----:B------:R-:W-:Y:S02]  /*0580*/  FFMA R11, R7, R23, R11 ;  /* 0x00000017070b7223 */ /* 0x000fe4000000000b */
[----:B------:R-:W2:Y:S01]  /*0590*/  LDG.E R7, desc[UR10][R16.64+0x4] ;  /* 0x0000040a10077981 */ /* 0x000ea2000c1e1900 */
[----:B------:R-:W-:-:S03]  /*05a0*/  FFMA R20, R13, R13, R20 ;  /* 0x0000000d0d147223 */ /* 0x000fc60000000014 */
[----:B------:R-:W2:Y:S01]  /*05b0*/  LDG.E R23, desc[UR10][R16.64+0x8] ;  /* 0x0000080a10177981 */ /* 0x000ea2000c1e1900 */
[C---:B---3--:R-:W-:Y:S01]  /*05c0*/  FFMA R18, R22.reuse, R22, R18 ;  /* 0x0000001616127223 */ /* 0x048fe20000000012 */
[----:B------:R-:W-:Y:S02]  /*05d0*/  FFMA R19, R22, R13, R19 ;  /* 0x0000000d16137223 */ /* 0x000fe40000000013 */
[----:B------:R-:W3:Y:S01]  /*05e0*/  LDG.E R13, desc[UR10][R14.64+0x8] ;  /* 0x0000080a0e0d7981 */ /* 0x000ee2000c1e1900 */
[----:B----4-:R-:W-:-:S03]  /*05f0*/  FFMA R6, R21, R21, R6 ;  /* 0x0000001515067223 */ /* 0x010fc60000000006 */
[----:B------:R-:W4:Y:S01]  /*0600*/  LDG.E R22, desc[UR10][R16.64+0xc] ;  /* 0x00000c0a10167981 */ /* 0x000f22000c1e1900 */
[----:B-----5:R-:W-:-:S03]  /*0610*/  FFMA R0, R21, R8, R0 ;  /* 0x0000000815007223 */ /* 0x020fc60000000000 */
[----:B------:R-:W5:Y:S01]  /*0620*/  LDG.E R21, desc[UR10][R14.64+0xc] ;  /* 0x00000c0a0e157981 */ /* 0x000f62000c1e1900 */
[----:B------:R-:W-:-:S03]  /*0630*/  FFMA R2, R8, R8, R2 ;  /* 0x0000000808027223 */ /* 0x000fc60000000002 */
[----:B------:R-:W5:Y:S01]  /*0640*/  LDG.E R8, desc[UR10][R16.64+0x10] ;  /* 0x0000100a10087981 */ /* 0x000f62000c1e1900 */
[-C--:B------:R-:W-:Y:S01]  /*0650*/  FFMA R9, R24, R24.reuse, R9 ;  /* 0x0000001818097223 */ /* 0x080fe20000000009 */
[C---:B--2---:R-:W-:Y:S01]  /*0660*/  FFMA R25, R7.reuse, R7, R25 ;  /* 0x0000000707197223 */ /* 0x044fe20000000019 */
[----:B------:R-:W-:Y:S02]  /*0670*/  FFMA R26, R7, R24, R26 ;  /* 0x00000018071a7223 */ /* 0x000fe4000000001a */
[----:B------:R-:W2:Y:S01]  /*0680*/  LDG.E R7, desc[UR10][R14.64+0x10] ;  /* 0x0000100a0e077981 */ /* 0x000ea2000c1e1900 */
[----:B------:R-:W-:-:S03]  /*0690*/  FFMA R10, R23, R23, R10 ;  /* 0x00000017170a7223 */ /* 0x000fc6000000000a */
[----:B------:R-:W2:Y:S01]  /*06a0*/  LDG.E R24, desc[UR10][R14.64+0x1c] ;  /* 0x00001c0a0e187981 */ /* 0x000ea2000c1e1900 */
[-C--:B---3--:R-:W-:Y:S01]  /*06b0*/  FFMA R11, R23, R13.reuse, R11 ;  /* 0x0000000d170b7223 */ /* 0x088fe2000000000b */
[----:B------:R-:W-:Y:S02]  /*06c0*/  FFMA R12, R13, R13, R12 ;  /* 0x0000000d0d0c7223 */ /* 0x000fe4000000000c */
[----:B------:R-:W3:Y:S01]  /*06d0*/  LDG.E R23, desc[UR10][R16.64+0x1c] ;  /* 0x00001c0a10177981 */ /* 0x000ee2000c1e1900 */
[----:B----4-:R-:W-:-:S03]  /*06e0*/  FFMA R18, R22, R22, R18 ;  /* 0x0000001616127223 */ /* 0x010fc60000000012 */
[----:B------:R-:W4:Y:S01]  /*06f0*/  LDG.E R13, desc[UR10][R14.64+0x14] ;  /* 0x0000140a0e0d7981 */ /* 0x000f22000c1e1900 */
[-C--:B-----5:R-:W-:Y:S01]  /*0700*/  FFMA R19, R22, R21.reuse, R19 ;  /* 0x0000001516137223 */ /* 0x0a0fe20000000013 */
[----:B------:R-:W-:Y:S02]  /*0710*/  FFMA R20, R21, R21, R20 ;  /* 0x0000001515147223 */ /* 0x000fe40000000014 */
[----:B------:R-:W5:Y:S04]  /*0720*/  LDG.E R22, desc[UR10][R14.64+0x18] ;  /* 0x0000180a0e167981 */ /* 0x000f68000c1e1900 */
[----:B------:R0:W5:Y:S01]  /*0730*/  LDG.E R21, desc[UR10][R16.64+0x18] ;  /* 0x0000180a10157981 */ /* 0x000162000c1e1900 */
[----:B------:R-:W-:-:S04]  /*0740*/  UIADD3 UR5, UPT, UPT, UR5, 0x4, URZ ;  /* 0x0000000405057890 */ /* 0x000fc8000fffe0ff */
[----:B------:R-:W-:Y:S01]  /*0750*/  UISETP.NE.AND UP1, UPT, UR5, URZ, UPT ;  /* 0x000000ff0500728c */ /* 0x000fe2000bf25270 */
[C---:B------:R-:W-:Y:S01]  /*0760*/  FFMA R6, R8.reuse, R8, R6 ;  /* 0x0000000808067223 */ /* 0x040fe20000000006 */
[----:B------:R-:W-:Y:S01]  /*0770*/  FFMA R25, R27, R27, R25 ;  /* 0x0000001b1b197223 */ /* 0x000fe20000000019 */
[----:B------:R-:W-:Y:S01]  /*0780*/  IADD3 R3, PT, PT, R3, 0x10, RZ ;  /* 0x0000001003037810 */ /* 0x000fe20007ffe0ff */
[-C--:B--2---:R-:W-:Y:S01]  /*0790*/  FFMA R0, R8, R7.reuse, R0 ;  /* 0x0000000708007223 */ /* 0x084fe20000000000 */
[----:B------:R-:W-:Y:S01]  /*07a0*/  FFMA R2, R7, R7, R2 ;  /* 0x0000000707027223 */ /* 0x000fe20000000002 */
[----:B------:R-:W-:-:S04]  /*07b0*/  IADD3 R7, P0, PT, R16, 0x40, RZ ;  /* 0x0000004010077810 */ /* 0x000fc80007f1e0ff */
[----:B0-----:R-:W-:Y:S02]  /*07c0*/  IADD3.X R16, PT, PT, RZ, R17, RZ, P0, !PT ;  /* 0x00000011ff107210 */ /* 0x001fe400007fe4ff */
[----:B------:R-:W-:Y:S01]  /*07d0*/  IADD3 R8, P0, PT, R14, 0x40, RZ ;  /* 0x000000400e087810 */ /* 0x000fe20007f1e0ff */
[-C--:B------:R-:W-:Y:S01]  /*07e0*/  FFMA R20, R24, R24.reuse, R20 ;  /* 0x0000001818147223 */ /* 0x080fe20000000014 */
[C---:B---3--:R-:W-:Y:S02]  /*07f0*/  FFMA R18, R23.reuse, R23, R18 ;  /* 0x0000001717127223 */ /* 0x048fe40000000012 */
[----:B------:R-:W-:Y:S01]  /*0800*/  IADD3.X R14, PT, PT, RZ, R15, RZ, P0, !PT ;  /* 0x0000000fff0e7210 */ /* 0x000fe200007fe4ff */
[----:B------:R-:W-:Y:S01]  /*0810*/  FFMA R19, R23, R24, R19 ;  /* 0x0000001817137223 */ /* 0x000fe20000000013 */
[-C--:B----4-:R-:W-:Y:S01]  /*0820*/  FFMA R26, R27, R13.reuse, R26 ;  /* 0x0000000d1b1a7223 */ /* 0x090fe2000000001a */
[----:B------:R-:W-:Y:S01]  /*0830*/  FFMA R9, R13, R13, R9 ;  /* 0x0000000d0d097223 */ /* 0x000fe20000000009 */
[-C--:B-----5:R-:W-:Y:S01]  /*0840*/  FFMA R12, R22, R22.reuse, R12 ;  /* 0x00000016160c7223 */ /* 0x0a0fe2000000000c */
[C---:B------:R-:W-:Y:S01]  /*0850*/  FFMA R10, R21.reuse, R21, R10 ;  /* 0x00000015150a7223 */ /* 0x040fe2000000000a */
[----:B------:R-:W-:Y:S01]  /*0860*/  FFMA R11, R21, R22, R11 ;  /* 0x00000016150b7223 */ /* 0x000fe2000000000b */
[----:B------:R-:W-:Y:S06]  /*0870*/  BRA.U UP1, `(.L_x_35) ;  /* 0xfffffff901907547 */ /* 0x000fec000b83ffff */
.L_x_34:
[----:B------:R-:W-:Y:S05]  /*0880*/  BRA.U !UP0, `(.L_x_36) ;  /* 0x00000005082c7547 */ /* 0x000fea000b800000 */
[----:B------:R-:W-:Y:S02]  /*0890*/  UISETP.NE.AND UP1, UPT, UR8, 0x1, UPT ;  /* 0x000000010800788c */ /* 0x000fe4000bf25270 */
[----:B------:R-:W-:-:S07]  /*08a0*/  ULOP3.LUT UP0, URZ, UR4, 0x4, URZ, 0xc0, !UPT ;  /* 0x0000000404ff7892 */ /* 0x000fce000f80c0ff */
[----:B------:R-:W-:Y:S05]  /*08b0*/  BRA.U !UP1, `(.L_x_37) ;  /* 0x0000000109b87547 */ /* 0x000fea000b800000 */
[----:B------:R-:W0:Y:S08]  /*08c0*/  LDC.64 R28, c[0x0][0x380] ;  /* 0x0000e000ff1c7b82 */ /* 0x000e300000000a00 */
[----:B------:R-:W1:Y:S01]  /*08d0*/  LDC.64 R22, c[0x0][0x388] ;  /* 0x0000e200ff167b82 */ /* 0x000e620000000a00 */
[----:B0-----:R-:W-:-:S04]  /*08e0*/  IMAD.WIDE R28, R4, 0x4, R28 ;  /* 0x00000004041c7825 */ /* 0x001fc800078e021c */
[----:B------:R-:W-:-:S04]  /*08f0*/  IMAD.WIDE.U32 R28, R3, 0x4, R28 ;  /* 0x00000004031c7825 */ /* 0x000fc800078e001c */
[----:B-1----:R-:W-:Y:S01]  /*0900*/  IMAD.WIDE.U32 R22, R3, 0x4, R22 ;  /* 0x0000000403167825 */ /* 0x002fe200078e0016 */
[----:B------:R-:W2:Y:S04]  /*0910*/  LDG.E R7, desc[UR10][R28.64] ;  /* 0x0000000a1c077981 */ /* 0x000ea8000c1e1900 */
[----:B------:R-:W3:Y:S04]  /*0920*/  LDG.E R21, desc[UR10][R22.64] ;  /* 0x0000000a16157981 */ /* 0x000ee8000c1e1900 */
[----:B------:R-:W4:Y:S04]  /*0930*/  LDG.E R8, desc[UR10][R28.64+0x4] ;  /* 0x0000040a1c087981 */ /* 0x000f28000c1e1900 */
[----:B------:R-:W5:Y:S04]  /*0940*/  LDG.E R17, desc[UR10][R22.64+0x4] ;  /* 0x0000040a16117981 */ /* 0x000f68000c1e1900 */
[----:B------:R-:W5:Y:S04]  /*0950*/  LDG.E R15, desc[UR10][R28.64+0x8] ;  /* 0x0000080a1c0f7981 */ /* 0x000f68000c1e1900 */
[----:B------:R-:W5:Y:S04]  /*0960*/  LDG.E R13, desc[UR10][R22.64+0x8] ;  /* 0x0000080a160d7981 */ /* 0x000f68000c1e1900 */
[----:B------:R-:W5:Y:S04]  /*0970*/  LDG.E R24, desc[UR10][R28.64+0xc] ;  /* 0x00000c0a1c187981 */ /* 0x000f68000c1e1900 */
[----:B------:R-:W5:Y:S04]  /*0980*/  LDG.E R27, desc[UR10][R22.64+0xc] ;  /* 0x00000c0a161b7981 */ /* 0x000f68000c1e1900 */
[----:B------:R-:W5:Y:S04]  /*0990*/  LDG.E R16, desc[UR10][R28.64+0x10] ;  /* 0x0000100a1c107981 */ /* 0x000f68000c1e1900 */
[----:B------:R-:W5:Y:S01]  /*09a0*/  LDG.E R14, desc[UR10][R28.64+0x14] ;  /* 0x0000140a1c0e7981 */ /* 0x000f62000c1e1900 */
[C---:B--2---:R-:W-:Y:S01]  /*09b0*/  FFMA R6, R7.reuse, R7, R6 ;  /* 0x0000000707067223 */ /* 0x044fe20000000006 */
[-C--:B---3--:R-:W-:Y:S01]  /*09c0*/  FFMA R0, R7, R21.reuse, R0 ;  /* 0x0000001507007223 */ /* 0x088fe20000000000 */
[----:B------:R-:W-:Y:S01]  /*09d0*/  FFMA R2, R21, R21, R2 ;  /* 0x0000001515027223 */ /* 0x000fe20000000002 */
[----:B------:R-:W2:Y:S01]  /*09e0*/  LDG.E R7, desc[UR10][R28.64+0x1c] ;  /* 0x00001c0a1c077981 */ /* 0x000ea2000c1e1900 */
[----:B----4-:R-:W-:-:S03]  /*09f0*/  FFMA R25, R8, R8, R25 ;  /* 0x0000000808197223 */ /* 0x010fc60000000019 */
[----:B------:R-:W3:Y:S01]  /*0a00*/  LDG.E R21, desc[UR10][R22.64+0x10] ;  /* 0x0000100a16157981 */ /* 0x000ee2000c1e1900 */
[-C--:B-----5:R-:W-:Y:S01]  /*0a10*/  FFMA R26, R8, R17.reuse, R26 ;  /* 0x00000011081a7223 */ /* 0x0a0fe2000000001a */
[----:B------:R-:W-:Y:S02]  /*0a20*/  FFMA R9, R17, R17, R9 ;  /* 0x0000001111097223 */ /* 0x000fe40000000009 */
[----:B------:R-:W4:Y:S01]  /*0a30*/  LDG.E R8, desc[UR10][R28.64+0x18] ;  /* 0x0000180a1c087981 */ /* 0x000f22000c1e1900 */
[----:B------:R-:W-:-:S03]  /*0a40*/  FFMA R10, R15, R15, R10 ;  /* 0x0000000f0f0a7223 */ /* 0x000fc6000000000a */
[----:B------:R-:W5:Y:S01]  /*0a50*/  LDG.E R17, desc[UR10][R22.64+0x14] ;  /* 0x0000140a16117981 */ /* 0x000f62000c1e1900 */
[-C--:B------:R-:W-:Y:S01]  /*0a60*/  FFMA R11, R15, R13.reuse, R11 ;  /* 0x0000000d0f0b7223 */ /* 0x080fe2000000000b */
[----:B------:R-:W-:Y:S02]  /*0a70*/  FFMA R12, R13, R13, R12 ;  /* 0x0000000d0d0c7223 */ /* 0x000fe4000000000c */
[----:B------:R-:W5:Y:S04]  /*0a80*/  LDG.E R15, desc[UR10][R22.64+0x18] ;  /* 0x0000180a160f7981 */ /* 0x000f68000c1e1900 */
[----:B------:R-:W5:Y:S01]  /*0a90*/  LDG.E R13, desc[UR10][R22.64+0x1c] ;  /* 0x00001c0a160d7981 */ /* 0x000f62000c1e1900 */
[C---:B------:R-:W-:Y:S01]  /*0aa0*/  FFMA R18, R24.reuse, R24, R18 ;  /* 0x0000001818127223 */ /* 0x040fe20000000012 */
[-C--:B------:R-:W-:Y:S01]  /*0ab0*/  FFMA R19, R24, R27.reuse, R19 ;  /* 0x0000001b18137223 */ /* 0x080fe20000000013 */
[----:B------:R-:W-:Y:S01]  /*0ac0*/  FFMA R20, R27, R27, R20 ;  /* 0x0000001b1b147223 */ /* 0x000fe20000000014 */
[----:B------:R-:W-:Y:S01]  /*0ad0*/  IADD3 R3, PT, PT, R3, 0x8, RZ ;  /* 0x0000000803037810 */ /* 0x000fe20007ffe0ff */
[----:B------:R-:W-:Y:S01]  /*0ae0*/  FFMA R6, R16, R16, R6 ;  /* 0x0000001010067223 */ /* 0x000fe20000000006 */
[----:B------:R-:W-:Y:S01]  /*0af0*/  FFMA R25, R14, R14, R25 ;  /* 0x0000000e0e197223 */ /* 0x000fe20000000019 */
[----:B--2---:R-:W-:Y:S01]  /*0b00*/  FFMA R18, R7, R7, R18 ;  /* 0x0000000707127223 */ /* 0x004fe20000000012 */
[-C--:B---3--:R-:W-:Y:S01]  /*0b10*/  FFMA R2, R21, R21.reuse, R2 ;  /* 0x0000001515027223 */ /* 0x088fe20000000002 */
[----:B------:R-:W-:Y:S01]  /*0b20*/  FFMA R0, R16, R21, R0 ;  /* 0x0000001510007223 */ /* 0x000fe20000000000 */
[----:B----4-:R-:W-:Y:S01]  /*0b30*/  FFMA R10, R8, R8, R10 ;  /* 0x00000008080a7223 */ /* 0x010fe2000000000a */
[-C--:B-----5:R-:W-:Y:S01]  /*0b40*/  FFMA R9, R17, R17.reuse, R9 ;  /* 0x0000001111097223 */ /* 0x0a0fe20000000009 */
[----:B------:R-:W-:Y:S01]  /*0b50*/  FFMA R26, R14, R17, R26 ;  /* 0x000000110e1a7223 */ /* 0x000fe2000000001a */
[-C--:B------:R-:W-:Y:S01]  /*0b60*/  FFMA R12, R15, R15.reuse, R12 ;  /* 0x0000000f0f0c7223 */ /* 0x080fe2000000000c */
[----:B------:R-:W-:Y:S01]  /*0b70*/  FFMA R11, R8, R15, R11 ;  /* 0x0000000f080b7223 */ /* 0x000fe2000000000b */
[-C--:B------:R-:W-:Y:S01]  /*0b80*/  FFMA R20, R13, R13.reuse, R20 ;  /* 0x0000000d0d147223 */ /* 0x080fe20000000014 */
[----:B------:R-:W-:-:S07]  /*0b90*/  FFMA R19, R7, R13, R19 ;  /* 0x0000000d07137223 */ /* 0x000fce0000000013 */
.L_x_37:
[----:B------:R-:W-:Y:S05]  /*0ba0*/  BRA.U UP0, `(.L_x_36) ;  /* 0x0000000100647547 */ /* 0x000fea000b800000 */
        /* <DEDUP_REMOVED lines=13> */
[----:B--2---:R-:W-:Y:S01]  /*0c80*/  FFMA R25, R8, R8, R25 ;  /* 0x0000000808197223 */ /* 0x004fe20000000019 */
[----:B---3--:R-:W-:Y:S01]  /*0c90*/  FFMA R2, R21, R21, R2 ;  /* 0x0000001515027223 */ /* 0x008fe20000000002 */
[C---:B----4-:R-:W-:Y:S01]  /*0ca0*/  FFMA R6, R3.reuse, R3, R6 ;  /* 0x0000000303067223 */ /* 0x050fe20000000006 */
[----:B------:R-:W-:Y:S01]  /*0cb0*/  FFMA R0, R3, R21, R0 ;  /* 0x0000001503007223 */ /* 0x000fe20000000000 */
[-C--:B-----5:R-:W-:Y:S01]  /*0cc0*/  FFMA R9, R22, R22.reuse, R9 ;  /* 0x0000001616097223 */ /* 0x0a0fe20000000009 */
[----:B------:R-:W-:Y:S01]  /*0cd0*/  FFMA R26, R8, R22, R26 ;  /* 0x00000016081a7223 */ /* 0x000fe2000000001a */
[----:B------:R-:W-:Y:S01]  /*0ce0*/  FFMA R12, R23, R23, R12 ;  /* 0x00000017170c7223 */ /* 0x000fe2000000000c */
[C---:B------:R-:W-:Y:S01]  /*0cf0*/  FFMA R10, R7.reuse, R7, R10 ;  /* 0x00000007070a7223 */ /* 0x040fe2000000000a */
[----:B------:R-:W-:Y:S01]  /*0d00*/  FFMA R11, R7, R23, R11 ;  /* 0x00000017070b7223 */ /* 0x000fe2000000000b */
[----:B------:R-:W-:Y:S01]  /*0d10*/  FFMA R20, R27, R27, R20 ;  /* 0x0000001b1b147223 */ /* 0x000fe20000000014 */
[C---:B------:R-:W-:Y:S01]  /*0d20*/  FFMA R18, R13.reuse, R13, R18 ;  /* 0x0000000d0d127223 */ /* 0x040fe20000000012 */
[----:B------:R-:W-:-:S07]  /*0d30*/  FFMA R19, R13, R27, R19 ;  /* 0x0000001b0d137223 */ /* 0x000fce0000000013 */
.L_x_36:
        /* <DEDUP_REMOVED lines=12> */
.L_x_33:
[----:B------:R-:W-:-:S13]  /*0e00*/  ISETP.GE.AND P0, PT, R8, UR9, PT ;  /* 0x0000000908007c0c */ /* 0x000fda000bf06270 */
[----:B------:R-:W-:Y:S05]  /*0e10*/  @P0 BRA `(.L_x_38) ;  /* 0x0000000400ec0947 */ /* 0x000fea0003800000 */
[C---:B------:R-:W-:Y:S02]  /*0e20*/  IADD3 R2, PT, PT, R8.reuse, -UR9, RZ ;  /* 0x8000000908027c10 */ /* 0x040fe4000fffe0ff */
[----:B------:R-:W-:Y:S02]  /*0e30*/  IADD3 R0, PT, PT, -R8, UR9, RZ ;  /* 0x0000000908007c10 */ /* 0x000fe4000fffe1ff */
[----:B------:R-:W-:Y:S02]  /*0e40*/  ISETP.GT.U32.AND P1, PT, R2, -0x8, PT ;  /* 0xfffffff80200780c */ /* 0x000fe40003f24070 */
[----:B------:R-:W-:-:S04]  /*0e50*/  LOP3.LUT R23, R0, 0x7, RZ, 0xc0, !PT ;  /* 0x0000000700177812 */ /* 0x000fc800078ec0ff */
[----:B------:R-:W-:-:S07]  /*0e60*/  ISETP.NE.AND P0, PT, R23, RZ, PT ;  /* 0x000000ff1700720c */ /* 0x000fce0003f05270 */
[----:B------:R-:W-:Y:S06]  /*0e70*/  @P1 BRA `(.L_x_39) ;  /* 0x0000000000f01947 */ /* 0x000fec0003800000 */
[----:B------:R-:W0:Y:S01]  /*0e80*/  LDCU.128 UR4, c[0x0][0x380] ;  /* 0x00007000ff0477ac */ /* 0x000e220008000c00 */
[----:B------:R-:W-:Y:S01]  /*0e90*/  IMAD.WIDE.U32 R6, R8, 0x4, RZ ;  /* 0x0000000408067825 */ /* 0x000fe200078e00ff */
[----:B------:R-:W-:-:S04]  /*0ea0*/  LOP3.LUT R9, R0, 0xfffffff8, RZ, 0xc0, !PT ;  /* 0xfffffff800097812 */ /* 0x000fc800078ec0ff */
[----:B------:R-:W-:Y:S01]  /*0eb0*/  IADD3 R9, PT, PT, -R9, RZ, RZ ;  /* 0x000000ff09097210 */ /* 0x000fe20007ffe1ff */
[----:B------:R-:W-:Y:S01]  /*0ec0*/  IMAD.WIDE R2, R4, 0x4, R6 ;  /* 0x0000000404027825 */ /* 0x000fe200078e0206 */
[----:B0-----:R-:W-:Y:S02]  /*0ed0*/  IADD3 R6, P3, PT, R6, UR6, RZ ;  /* 0x0000000606067c10 */ /* 0x001fe4000ff7e0ff */
[----:B------:R-:W-:Y:S02]  /*0ee0*/  IADD3 R10, P1, PT, R2, UR4, RZ ;  /* 0x00000004020a7c10 */ /* 0x000fe4000ff3e0ff */
[----:B------:R-:W-:Y:S02]  /*0ef0*/  IADD3 R2, P4, PT, R6, 0x10, RZ ;  /* 0x0000001006027810 */ /* 0x000fe40007f9e0ff */
[----:B------:R-:W-:Y:S02]  /*0f00*/  IADD3 R6, P2, PT, R10, 0x10, RZ ;  /* 0x000000100a067810 */ /* 0x000fe40007f5e0ff */
[----:B------:R-:W-:-:S02]  /*0f10*/  IADD3.X R15, PT, PT, RZ, UR7, R7, P4, P3 ;  /* 0x00000007ff0f7c10 */ /* 0x000fc4000a7e6407 */
[----:B------:R-:W-:-:S09]  /*0f20*/  IADD3.X R7, PT, PT, RZ, UR5, R3, P2, P1 ;  /* 0x00000005ff077c10 */ /* 0x000fd200097e2403 */
.L_x_40:
[----:B------:R-:W-:Y:S01]  /*0f30*/  MOV R3, R15 ;  /* 0x0000000f00037202 */ /* 0x000fe20000000f00 */
        /* <DEDUP_REMOVED lines=9> */
[----:B------:R-:W5:Y:S04]  /*0fd0*/  LDG.E R13, desc[UR10][R2.64] ;  /* 0x0000000a020d7981 */ /* 0x000f68000c1e1900 */
[----:B------:R-:W5:Y:S04]  /*0fe0*/  LDG.E R10, desc[UR10][R6.64+0x4] ;  /* 0x0000040a060a7981 */ /* 0x000f68000c1e1900 */
[----:B------:R-:W5:Y:S01]  /*0ff0*/  LDG.E R11, desc[UR10][R2.64+0x4] ;  /* 0x0000040a020b7981 */ /* 0x000f62000c1e1900 */
[----:B--2---:R-:W-:-:S03]  /*1000*/  FFMA R26, R25, R25, R18 ;  /* 0x00000019191a7223 */ /* 0x004fc60000000012 */
[----:B------:R-:W2:Y:S01]  /*1010*/  LDG.E R18, desc[UR10][R6.64+0x8] ;  /* 0x0000080a06127981 */ /* 0x000ea2000c1e1900 */
[-C--:B---3--:R-:W-:Y:S01]  /*1020*/  FFMA R25, R25, R24.reuse, R19 ;  /* 0x0000001819197223 */ /* 0x088fe20000000013 */
[----:B------:R-:W-:Y:S02]  /*1030*/  FFMA R27, R24, R24, R20 ;  /* 0x00000018181b7223 */ /* 0x000fe40000000014 */
[----:B------:R-:W3:Y:S01]  /*1040*/  LDG.E R19, desc[UR10][R2.64+0x8] ;  /* 0x0000080a02137981 */ /* 0x000ee2000c1e1900 */
[----:B----4-:R-:W-:-:S03]  /*1050*/  FFMA R29, R21, R21, R26 ;  /* 0x00000015151d7223 */ /* 0x010fc6000000001a */
[----:B------:R-:W4:Y:S01]  /*1060*/  LDG.E R20, desc[UR10][R2.64+0xc] ;  /* 0x00000c0a02147981 */ /* 0x000f22000c1e1900 */
[----:B-----5:R-:W-:-:S03]  /*1070*/  FFMA R24, R21, R16, R25 ;  /* 0x0000001015187223 */ /* 0x020fc60000000019 */
[----:B------:R0:W4:Y:S01]  /*1080*/  LDG.E R21, desc[UR10][R6.64+0xc] ;  /* 0x00000c0a06157981 */ /* 0x000122000c1e1900 */
[----:B------:R-:W-:Y:S01]  /*1090*/  FFMA R16, R16, R16, R27 ;  /* 0x0000001010107223 */ /* 0x000fe2000000001b */
[C---:B------:R-:W-:Y:S01]  /*10a0*/  FFMA R29, R14.reuse, R14, R29 ;  /* 0x0000000e0e1d7223 */ /* 0x040fe2000000001d */
[----:B------:R-:W-:Y:S01]  /*10b0*/  IADD3 R9, PT, PT, R9, 0x8, RZ ;  /* 0x0000000809097810 */ /* 0x000fe20007ffe0ff */
[-C--:B------:R-:W-:Y:S01]  /*10c0*/  FFMA R24, R14, R15.reuse, R24 ;  /* 0x0000000f0e187223 */ /* 0x080fe20000000018 */
[----:B------:R-:W-:Y:S01]  /*10d0*/  FFMA R16, R15, R15, R16 ;  /* 0x0000000f0f107223 */ /* 0x000fe20000000010 */
[----:B0-----:R-:W-:Y:S01]  /*10e0*/  IADD3 R6, P1, PT, R6, 0x20, RZ ;  /* 0x0000002006067810 */ /* 0x001fe20007f3e0ff */
[C---:B------:R-:W-:Y:S01]  /*10f0*/  FFMA R29, R22.reuse, R22, R29 ;  /* 0x00000016161d7223 */ /* 0x040fe2000000001d */
[-C--:B------:R-:W-:Y:S01]  /*1100*/  FFMA R24, R22, R17.reuse, R24 ;  /* 0x0000001116187223 */ /* 0x080fe20000000018 */
[----:B------:R-:W-:Y:S01]  /*1110*/  FFMA R16, R17, R17, R16 ;  /* 0x0000001111107223 */ /* 0x000fe20000000010 */
[----:B------:R-:W-:-:S02]  /*1120*/  IADD3.X R7, PT, PT, RZ, R7, RZ, P1, !PT ;  /* 0x00000007ff077210 */ /* 0x000fc40000ffe4ff */
[----:B------:R-:W-:Y:S01]  /*1130*/  ISETP.NE.AND P1, PT, R9, RZ, PT ;  /* 0x000000ff0900720c */ /* 0x000fe20003f25270 */
[C---:B------:R-:W-:Y:S01]  /*1140*/  FFMA R29, R12.reuse, R12, R29 ;  /* 0x0000000c0c1d7223 */ /* 0x040fe2000000001d */
[-C--:B------:R-:W-:Y:S01]  /*1150*/  FFMA R24, R12, R13.reuse, R24 ;  /* 0x0000000d0c187223 */ /* 0x080fe20000000018 */
[----:B------:R-:W-:Y:S02]  /*1160*/  FFMA R16, R13, R13, R16 ;  /* 0x0000000d0d107223 */ /* 0x000fe40000000010 */
[C---:B------:R-:W-:Y:S01]  /*1170*/  FFMA R29, R10.reuse, R10, R29 ;  /* 0x0000000a0a1d7223 */ /* 0x040fe2000000001d */
[-C--:B------:R-:W-:Y:S01]  /*1180*/  FFMA R24, R10, R11.reuse, R24 ;  /* 0x0000000b0a187223 */ /* 0x080fe20000000018 */
[----:B------:R-:W-:Y:S01]  /*1190*/  FFMA R16, R11, R11, R16 ;  /* 0x0000000b0b107223 */ /* 0x000fe20000000010 */
[----:B------:R-:W-:Y:S02]  /*11a0*/  IADD3 R2, P2, PT, R2, 0x20, RZ ;  /* 0x0000002002027810 */ /* 0x000fe40007f5e0ff */
[----:B------:R-:W-:-:S02]  /*11b0*/  IADD3 R8, PT, PT, R8, 0x8, RZ ;  /* 0x0000000808087810 */ /* 0x000fc40007ffe0ff */
[----:B------:R-:W-:Y:S01]  /*11c0*/  IADD3.X R15, PT, PT, RZ, R3, RZ, P2, !PT ;  /* 0x00000003ff0f7210 */ /* 0x000fe200017fe4ff */
[C---:B--2---:R-:W-:Y:S01]  /*11d0*/  FFMA R10, R18.reuse, R18, R29 ;  /* 0x00000012120a7223 */ /* 0x044fe2000000001d */
[-C--:B---3--:R-:W-:Y:S01]  /*11e0*/  FFMA R11, R18, R19.reuse, R24 ;  /* 0x00000013120b7223 */ /* 0x088fe20000000018 */
[----:B------:R-:W-:-:S03]  /*11f0*/  FFMA R13, R19, R19, R16 ;  /* 0x00000013130d7223 */ /* 0x000fc60000000010 */
[CC--:B----4-:R-:W-:Y:S01]  /*1200*/  FFMA R19, R21.reuse, R20.reuse, R11 ;  /* 0x0000001415137223 */ /* 0x0d0fe2000000000b */
[----:B------:R-:W-:Y:S01]  /*1210*/  FFMA R18, R21, R21, R10 ;  /* 0x0000001515127223 */ /* 0x000fe2000000000a */
[----:B------:R-:W-:Y:S01]  /*1220*/  FFMA R20, R20, R20, R13 ;  /* 0x0000001414147223 */ /* 0x000fe2000000000d */
[----:B------:R-:W-:Y:S06]  /*1230*/  @P1 BRA `(.L_x_40) ;  /* 0xfffffffc003c1947 */ /* 0x000fec000383ffff */
.L_x_39:
[----:B------:R-:W-:Y:S05]  /*1240*/  @!P0 BRA `(.L_x_38) ;  /* 0x0000000000e08947 */ /* 0x000fea0003800000 */
[----:B------:R-:W0:Y:S01]  /*1250*/  LDC.64 R2, c[0x0][0x380] ;  /* 0x0000e000ff027b82 */ /* 0x000e220000000a00 */
[----:B------:R-:W-:Y:S02]  /*1260*/  ISETP.GE.U32.AND P0, PT, R23, 0x4, PT ;  /* 0x000000041700780c */ /* 0x000fe40003f06070 */
[----:B------:R-:W-:-:S04]  /*1270*/  LOP3.LUT R14, R0, 0x3, RZ, 0xc0, !PT ;  /* 0x00000003000e7812 */ /* 0x000fc800078ec0ff */
[----:B------:R-:W-:Y:S01]  /*1280*/  ISETP.NE.AND P1, PT, R14, RZ, PT ;  /* 0x000000ff0e00720c */ /* 0x000fe20003f25270 */
[----:B0-----:R-:W-:-:S06]  /*1290*/  IMAD.WIDE R2, R4, 0x4, R2 ;  /* 0x0000000404027825 */ /* 0x001fcc00078e0202 */
[----:B------:R-:W-:Y:S06]  /*12a0*/  @!P0 BRA `(.L_x_41) ;  /* 0x0000000000608947 */ /* 0x000fec0003800000 */
[----:B------:R-:W0:Y:S01]  /*12b0*/  LDC.64 R10, c[0x0][0x388] ;  /* 0x0000e200ff0a7b82 */ /* 0x000e220000000a00 */
[----:B------:R-:W-:-:S05]  /*12c0*/  IMAD.WIDE.U32 R6, R8, 0x4, R2 ;  /* 0x0000000408067825 */ /* 0x000fca00078e0002 */
[----:B------:R-:W2:Y:S04]  /*12d0*/  LDG.E R9, desc[UR10][R6.64] ;  /* 0x0000000a06097981 */ /* 0x000ea8000c1e1900 */
[----:B------:R-:W3:Y:S04]  /*12e0*/  LDG.E R13, desc[UR10][R6.64+0x4] ;  /* 0x0000040a060d7981 */ /* 0x000ee8000c1e1900 */
[----:B------:R-:W4:Y:S04]  /*12f0*/  LDG.E R15, desc[UR10][R6.64+0x8] ;  /* 0x0000080a060f7981 */ /* 0x000f28000c1e1900 */
[----:B------:R-:W5:Y:S01]  /*1300*/  LDG.E R17, desc[UR10][R6.64+0xc] ;  /* 0x00000c0a06117981 */ /* 0x000f62000c1e1900 */
[----:B0-----:R-:W-:-:S05]  /*1310*/  IMAD.WIDE.U32 R10, R8, 0x4, R10 ;  /* 0x00000004080a7825 */ /* 0x001fca00078e000a */
[----:B------:R-:W5:Y:S04]  /*1320*/  LDG.E R4, desc[UR10][R10.64] ;  /* 0x0000000a0a047981 */ /* 0x000f68000c1e1900 */
[----:B------:R-:W5:Y:S04]  /*1330*/  LDG.E R12, desc[UR10][R10.64+0x4] ;  /* 0x0000040a0a0c7981 */ /* 0x000f68000c1e1900 */
[----:B------:R-:W5:Y:S04]  /*1340*/  LDG.E R16, desc[UR10][R10.64+0x8] ;  /* 0x0000080a0a107981 */ /* 0x000f68000c1e1900 */
[----:B------:R-:W5:Y:S01]  /*1350*/  LDG.E R22, desc[UR10][R10.64+0xc] ;  /* 0x00000c0a0a167981 */ /* 0x000f62000c1e1900 */
[----:B------:R-:W-:Y:S01]  /*1360*/  IADD3 R8, PT, PT, R8, 0x4, RZ ;  /* 0x0000000408087810 */ /* 0x000fe20007ffe0ff */
[----:B--2---:R-:W-:-:S04]  /*1370*/  FFMA R18, R9, R9, R18 ;  /* 0x0000000909127223 */ /* 0x004fc80000000012 */
[----:B---3--:R-:W-:-:S04]  /*1380*/  FFMA R18, R13, R13, R18 ;  /* 0x0000000d0d127223 */ /* 0x008fc80000000012 */
[----:B----4-:R-:W-:Y:S01]  /*1390*/  FFMA R18, R15, R15, R18 ;  /* 0x0000000f0f127223 */ /* 0x010fe20000000012 */
[-C--:B-----5:R-:W-:Y:S01]  /*13a0*/  FFMA R9, R9, R4.reuse, R19 ;  /* 0x0000000409097223 */ /* 0x0a0fe20000000013 */
[----:B------:R-:W-:-:S03]  /*13b0*/  FFMA R4, R4, R4, R20 ;  /* 0x0000000404047223 */ /* 0x000fc60000000014 */
[-C--:B------:R-:W-:Y:S01]  /*13c0*/  FFMA R9, R13, R12.reuse, R9 ;  /* 0x0000000c0d097223 */ /* 0x080fe20000000009 */
[----:B------:R-:W-:-:S03]  /*13d0*/  FFMA R4, R12, R12, R4 ;  /* 0x0000000c0c047223 */ /* 0x000fc60000000004 */
[-C--:B------:R-:W-:Y:S01]  /*13e0*/  FFMA R9, R15, R16.reuse, R9 ;  /* 0x000000100f097223 */ /* 0x080fe20000000009 */
[----:B------:R-:W-:Y:S01]  /*13f0*/  FFMA R4, R16, R16, R4 ;  /* 0x0000001010047223 */ /* 0x000fe20000000004 */
[C---:B------:R-:W-:Y:S02]  /*1400*/  FFMA R18, R17.reuse, R17, R18 ;  /* 0x0000001111127223 */ /* 0x040fe40000000012 */
[-C--:B------:R-:W-:Y:S01]  /*1410*/  FFMA R19, R17, R22.reuse, R9 ;  /* 0x0000001611137223 */ /* 0x080fe20000000009 */
[----:B------:R-:W-:-:S07]  /*1420*/  FFMA R20, R22, R22, R4 ;  /* 0x0000001616147223 */ /* 0x000fce0000000004 */
.L_x_41:
[----:B------:R-:W-:Y:S05]  /*1430*/  @!P1 BRA `(.L_x_38) ;  /* 0x0000000000649947 */ /* 0x000fea0003800000 */
[----:B------:R-:W-:Y:S02]  /*1440*/  ISETP.NE.AND P0, PT, R14, 0x1, PT ;  /* 0x000000010e00780c */ /* 0x000fe40003f05270 */
[----:B------:R-:W-:-:S04]  /*1450*/  LOP3.LUT R0, R0, 0x1, RZ, 0xc0, !PT ;  /* 0x0000000100007812 */ /* 0x000fc800078ec0ff */
[----:B------:R-:W-:-:S07]  /*1460*/  ISETP.NE.U32.AND P1, PT, R0, 0x1, PT ;  /* 0x000000010000780c */ /* 0x000fce0003f25070 */
[----:B------:R-:W0:Y:S01]  /*1470*/  @P0 LDC.64 R10, c[0x0][0x388] ;  /* 0x0000e200ff0a0b82 */ /* 0x000e220000000a00 */
[----:B------:R-:W-:-:S05]  /*1480*/  @P0 IMAD.WIDE.U32 R6, R8, 0x4, R2 ;  /* 0x0000000408060825 */ /* 0x000fca00078e0002 */
[----:B------:R-:W2:Y:S02]  /*1490*/  @P0 LDG.E R15, desc[UR10][R6.64] ;  /* 0x0000000a060f0981 */ /* 0x000ea4000c1e1900 */
[----:B------:R-:W1:Y:S02]  /*14a0*/  @!P1 LDC.64 R12, c[0x0][0x388] ;  /* 0x0000e200ff0c9b82 */ /* 0x000e640000000a00 */
[----:B------:R-:W3:Y:S01]  /*14b0*/  @P0 LDG.E R17, desc[UR10][R6.64+0x4] ;  /* 0x0000040a06110981 */ /* 0x000ee2000c1e1900 */
[C---:B0-----:R-:W-:Y:S01]  /*14c0*/  @P0 IMAD.WIDE.U32 R10, R8.reuse, 0x4, R10 ;  /* 0x00000004080a0825 */ /* 0x041fe200078e000a */
[----:B------:R-:W-:-:S04]  /*14d0*/  @P0 IADD3 R8, PT, PT, R8, 0x2, RZ ;  /* 0x0000000208080810 */ /* 0x000fc80007ffe0ff */
[----:B------:R-:W4:Y:S01]  /*14e0*/  @P0 LDG.E R0, desc[UR10][R10.64] ;  /* 0x0000000a0a000981 */ /* 0x000f22000c1e1900 */
[----:B------:R-:W-:-:S04]  /*14f0*/  @!P1 IMAD.WIDE.U32 R2, R8, 0x4, R2 ;  /* 0x0000000408029825 */ /* 0x000fc800078e0002 */
[----:B-1----:R-:W-:Y:S02]  /*1500*/  @!P1 IMAD.WIDE.U32 R8, R8, 0x4, R12 ;  /* 0x0000000408089825 */ /* 0x002fe400078e000c */
[----:B------:R-:W5:Y:S04]  /*1510*/  @P0 LDG.E R12, desc[UR10][R10.64+0x4] ;  /* 0x0000040a0a0c0981 */ /* 0x000f68000c1e1900 */
[----:B------:R-:W5:Y:S04]  /*1520*/  @!P1 LDG.E R3, desc[UR10][R2.64] ;  /* 0x0000000a02039981 */ /* 0x000f68000c1e1900 */
[----:B------:R-:W5:Y:S01]  /*1530*/  @!P1 LDG.E R8, desc[UR10][R8.64] ;  /* 0x0000000a08089981 */ /* 0x000f62000c1e1900 */
[----:B--2---:R-:W-:-:S04]  /*1540*/  @P0 FFMA R4, R15, R15, R18 ;  /* 0x0000000f0f040223 */ /* 0x004fc80000000012 */
[----:B---3--:R-:W-:Y:S01]  /*1550*/  @P0 FFMA R18, R17, R17, R4 ;  /* 0x0000001111120223 */ /* 0x008fe20000000004 */
[-C--:B----4-:R-:W-:Y:S01]  /*1560*/  @P0 FFMA R15, R15, R0.reuse, R19 ;  /* 0x000000000f0f0223 */ /* 0x090fe20000000013 */
[----:B------:R-:W-:-:S03]  /*1570*/  @P0 FFMA R0, R0, R0, R20 ;  /* 0x0000000000000223 */ /* 0x000fc60000000014 */
[-C--:B-----5:R-:W-:Y:S01]  /*1580*/  @P0 FFMA R19, R17, R12.reuse, R15 ;  /* 0x0000000c11130223 */ /* 0x0a0fe2000000000f */
[----:B------:R-:W-:Y:S01]  /*1590*/  @P0 FFMA R20, R12, R12, R0 ;  /* 0x0000000c0c140223 */ /* 0x000fe20000000000 */
[C---:B------:R-:W-:Y:S02]  /*15a0*/  @!P1 FFMA R18, R3.reuse, R3, R18 ;  /* 0x0000000303129223 */ /* 0x040fe40000000012 */
[-C--:B------:R-:W-:Y:S01]  /*15b0*/  @!P1 FFMA R19, R3, R8.reuse, R19 ;  /* 0x0000000803139223 */ /* 0x080fe20000000013 */
[----:B------:R-:W-:-:S07]  /*15c0*/  @!P1 FFMA R20, R8, R8, R20 ;  /* 0x0000000808149223 */ /* 0x000fce0000000014 */
.L_x_38:
[----:B------:R-:W-:Y:S01]  /*15d0*/  IADD3 R0, PT, PT, R18, -0xd000000, RZ ;  /* 0xf300000012007810 */ /* 0x000fe20007ffe0ff */
[----:B------:R0:W1:Y:S01]  /*15e0*/  MUFU.RSQ R7, R18 ;  /* 0x0000001200077308 */ /* 0x0000620000001400 */
[----:B------:R-:W-:Y:S02]  /*15f0*/  BSSY.RECONVERGENT B0, `(.L_x_42) ;  /* 0x000000c000007945 */ /* 0x000fe40003800200 */
[----:B------:R-:W-:-:S13]  /*1600*/  ISETP.GT.U32.AND P0, PT, R0, 0x727fffff, PT ;  /* 0x727fffff0000780c */ /* 0x000fda0003f04070 */
[----:B0-----:R-:W-:Y:S05]  /*1610*/  @!P0 BRA `(.L_x_43) ;  /* 0x0000000000148947 */ /* 0x001fea0003800000 */
[----:B------:R-:W-:Y:S02]  /*1620*/  MOV R0, R18 ;  /* 0x0000001200007202 */ /* 0x000fe40000000f00 */
[----:B------:R-:W-:-:S07]  /*1630*/  MOV R9, 0x1650 ;  /* 0x0000165000097802 */ /* 0x000fce0000000f00 */
[----:B-1----:R-:W-:Y:S05]  /*1640*/  CALL.REL.NOINC `($__internal_2_$__cuda_sm20_sqrt_rn_f32_slowpath) ;  /* 0x0000000000c07944 */ /* 0x002fea0003c00000 */
[----:B------:R-:W-:Y:S01]  /*1650*/  MOV R4, R0 ;  /* 0x0000000000047202 */ /* 0x000fe20000000f00 */
[----:B------:R-:W-:Y:S06]  /*1660*/  BRA `(.L_x_44) ;  /* 0x0000000000107947 */ /* 0x000fec0003800000 */
.L_x_43:
[C---:B-1----:R-:W-:Y:S01]  /*1670*/  FMUL.FTZ R3, R7.reuse, R18 ;  /* 0x0000001207037220 */ /* 0x042fe20000410000 */
[----:B------:R-:W-:-:S03]  /*1680*/  FMUL.FTZ R0, R7, 0.5 ;  /* 0x3f00000007007820 */ /* 0x000fc60000410000 */
[----:B------:R-:W-:-:S04]  /*1690*/  FFMA R4, -R3, R3, R18 ;  /* 0x0000000303047223 */ /* 0x000fc80000000112 */
[----:B------:R-:W-:-:S07]  /*16a0*/  FFMA R4, R4, R0, R3 ;  /* 0x0000000004047223 */ /* 0x000fce0000000003 */
.L_x_44:
[----:B------:R-:W-:Y:S05]  /*16b0*/  BSYNC.RECONVERGENT B0 ;  /* 0x0000000000007941 */ /* 0x000fea0003800200 */
.L_x_42:
[----:B------:R-:W-:Y:S01]  /*16c0*/  IADD3 R0, PT, PT, R20, -0xd000000, RZ ;  /* 0xf300000014007810 */ /* 0x000fe20007ffe0ff */
[----:B------:R0:W1:Y:S03]  /*16d0*/  MUFU.RSQ R7, R20 ;  /* 0x0000001400077308 */ /* 0x0000660000001400 */
[----:B------:R-:W-:-:S13]  /*16e0*/  ISETP.GT.U32.AND P0, PT, R0, 0x727fffff, PT ;  /* 0x727fffff0000780c */ /* 0x000fda0003f04070 */
[----:B0-----:R-:W-:Y:S05]  /*16f0*/  @!P0 BRA `(.L_x_45) ;  /* 0x00000000001c8947 */ /* 0x001fea0003800000 */
[----:B------:R-:W-:Y:S01]  /*1700*/  BSSY.RECONVERGENT B0, `(.L_x_46) ;  /* 0x0000004000007945 */ /* 0x000fe20003800200 */
[----:B------:R-:W-:Y:S02]  /*1710*/  MOV R0, R20 ;  /* 0x0000001400007202 */ /* 0x000fe40000000f00 */
[----:B------:R-:W-:-:S07]  /*1720*/  MOV R9, 0x1740 ;  /* 0x0000174000097802 */ /* 0x000fce0000000f00 */
[----:B-1----:R-:W-:Y:S05]  /*1730*/  CALL.REL.NOINC `($__internal_2_$__cuda_sm20_sqrt_rn_f32_slowpath) ;  /* 0x0000000000847944 */ /* 0x002fea0003c00000 */
[----:B------:R-:W-:Y:S05]  /*1740*/  BSYNC.RECONVERGENT B0 ;  /* 0x0000000000007941 */ /* 0x000fea0003800200 */
.L_x_46:
[----:B------:R-:W-:Y:S01]  /*1750*/  MOV R3, R0 ;  /* 0x0000000000037202 */ /* 0x000fe20000000f00 */
[----:B------:R-:W-:Y:S06]  /*1760*/  BRA `(.L_x_47) ;  /* 0x0000000000107947 */ /* 0x000fec0003800000 */
.L_x_45:
[C---:B-1----:R-:W-:Y:S01]  /*1770*/  FMUL.FTZ R3, R7.reuse, R20 ;  /* 0x0000001407037220 */ /* 0x042fe20000410000 */
[----:B------:R-:W-:-:S03]  /*1780*/  FMUL.FTZ R0, R7, 0.5 ;  /* 0x3f00000007007820 */ /* 0x000fc60000410000 */
[----:B------:R-:W-:-:S04]  /*1790*/  FFMA R20, -R3, R3, R20 ;  /* 0x0000000303147223 */ /* 0x000fc80000000114 */
[----:B------:R-:W-:-:S07]  /*17a0*/  FFMA R3, R20, R0, R3 ;  /* 0x0000000014037223 */ /* 0x000fce0000000003 */
.L_x_47:
[----:B------:R-:W-:Y:S01]  /*17b0*/  FMUL R8, R3, R4 ;  /* 0x0000000403087220 */ /* 0x000fe20000400000 */
[----:B------:R-:W-:Y:S01]  /*17c0*/  BSSY.RECONVERGENT B0, `(.L_x_48) ;  /* 0x0000013000007945 */ /* 0x000fe20003800200 */
[----:B------:R-:W-:-:S03]  /*17d0*/  HFMA2 R0, -RZ, RZ, 0, 0 ;  /* 0x00000000ff007431 */ /* 0x000fc600000001ff */
[----:B------:R-:W-:-:S13]  /*17e0*/  FSETP.GEU.AND P0, PT, R8, 9.9999999392252902908e-09, PT ;  /* 0x322bcc770800780b */ /* 0x000fda0003f0e000 */
[----:B------:R-:W-:Y:S05]  /*17f0*/  @!P0 BRA `(.L_x_49) ;  /* 0x00000000003c8947 */ /* 0x000fea0003800000 */
[----:B------:R-:W0:Y:S01]  /*1800*/  MUFU.RCP R0, R8 ;  /* 0x0000000800007308 */ /* 0x000e220000001000 */
[----:B------:R-:W-:Y:S07]  /*1810*/  BSSY.RECONVERGENT B1, `(.L_x_50) ;  /* 0x000000b000017945 */ /* 0x000fee0003800200 */
[----:B------:R-:W1:Y:S01]  /*1820*/  FCHK P0, R19, R8 ;  /* 0x0000000813007302 */ /* 0x000e620000000000 */
[----:B0-----:R-:W-:-:S04]  /*1830*/  FFMA R3, -R8, R0, 1 ;  /* 0x3f80000008037423 */ /* 0x001fc80000000100 */
[----:B------:R-:W-:-:S04]  /*1840*/  FFMA R0, R0, R3, R0 ;  /* 0x0000000300007223 */ /* 0x000fc80000000000 */
[----:B------:R-:W-:-:S04]  /*1850*/  FFMA R2, R0, R19, RZ ;  /* 0x0000001300027223 */ /* 0x000fc800000000ff */
[----:B------:R-:W-:-:S04]  /*1860*/  FFMA R3, -R8, R2, R19 ;  /* 0x0000000208037223 */ /* 0x000fc80000000113 */
[----:B------:R-:W-:Y:S01]  /*1870*/  FFMA R0, R0, R3, R2 ;  /* 0x0000000300007223 */ /* 0x000fe20000000002 */
[----:B-1----:R-:W-:Y:S06]  /*1880*/  @!P0 BRA `(.L_x_51) ;  /* 0x00000000000c8947 */ /* 0x002fec0003800000 */
[----:B------:R-:W-:Y:S02]  /*1890*/  MOV R3, R19 ;  /* 0x0000001300037202 */ /* 0x000fe40000000f00 */
[----:B------:R-:W-:-:S07]  /*18a0*/  MOV R2, 0x18c0 ;  /* 0x000018c000027802 */ /* 0x000fce0000000f00 */
[----:B------:R-:W-:Y:S05]  /*18b0*/  CALL.REL.NOINC `($__internal_3_$__cuda_sm3x_div_rn_noftz_f32_slowpath) ;  /* 0x0000000000807944 */ /* 0x000fea0003c00000 */
.L_x_51:
[----:B------:R-:W-:Y:S05]  /*18c0*/  BSYNC.RECONVERGENT B1 ;  /* 0x0000000000017941 */ /* 0x000fea0003800200 */
.L_x_50:
[----:B------:R-:W-:-:S04]  /*18d0*/  FMNMX R0, R0, -1, !PT ;  /* 0xbf80000000007809 */ /* 0x000fc80007800000 */
[----:B------:R-:W-:-:S07]  /*18e0*/  FMNMX R0, R0, 1, PT ;  /* 0x3f80000000007809 */ /* 0x000fce0003800000 */
.L_x_49:
[----:B------:R-:W-:Y:S05]  /*18f0*/  BSYNC.RECONVERGENT B0 ;  /* 0x0000000000007941 */ /* 0x000fea0003800200 */
.L_x_48:
[----:B------:R-:W0:Y:S01]  /*1900*/  LDC.64 R2, c[0x0][0x390] ;  /* 0x0000e400ff027b82 */ /* 0x000e220000000a00 */
[----:B------:R-:W-:Y:S01]  /*1910*/  FADD R7, -R0, 1 ;  /* 0x3f80000000077421 */ /* 0x000fe20000000100 */
[----:B0-----:R-:W-:-:S05]  /*1920*/  IMAD.WIDE R2, R5, 0x4, R2 ;  /* 0x0000000405027825 */ /* 0x001fca00078e0202 */
[----:B------:R-:W-:Y:S01]  /*1930*/  STG.E desc[UR10][R2.64], R7 ;  /* 0x0000000702007986 */ /* 0x000fe2000c10190a */
[----:B------:R-:W-:Y:S05]  /*1940*/  EXIT ;  /* 0x000000000000794d */ /* 0x000fea0003800000 */
        .weak           $__internal_2_$__cuda_sm20_sqrt_rn_f32_slowpath
        .type           $__internal_2_$__cuda_sm20_sqrt_rn_f32_slowpath,@function
        .size           $__internal_2_$__cuda_sm20_sqrt_rn_f32_slowpath,($__internal_3_$__cuda_sm3x_div_rn_noftz_f32_slowpath - $__internal_2_$__cuda_sm20_sqrt_rn_f32_slowpath)
$__internal_2_$__cuda_sm20_sqrt_rn_f32_slowpath:
        /* <DEDUP_REMOVED lines=19> */
.L_x_52:
[----:B------:R-:W-:Y:S01]  /*1a80*/  HFMA2 R3, -RZ, RZ, 0, 0 ;  /* 0x00000000ff037431 */ /* 0x000fe200000001ff */
[----:B------:R-:W-:Y:S02]  /*1a90*/  MOV R0, R2 ;  /* 0x0000000200007202 */ /* 0x000fe40000000f00 */
[----:B------:R-:W-:-:S04]  /*1aa0*/  MOV R2, R9 ;  /* 0x0000000900027202 */ /* 0x000fc80000000f00 */
[----:B------:R-:W-:Y:S05]  /*1ab0*/  RET.REL.NODEC R2 `(cosineSimilarity) ;  /* 0xffffffe402507950 */ /* 0x000fea0003c3ffff */
        .weak           $__internal_3_$__cuda_sm3x_div_rn_noftz_f32_slowpath
        .type           $__internal_3_$__cuda_sm3x_div_rn_noftz_f32_slowpath,@function
        .size           $__internal_3_$__cuda_sm3x_div_rn_noftz_f32_slowpath,(.L_x_68 - $__internal_3_$__cuda_sm3x_div_rn_noftz_f32_slowpath)
$__internal_3_$__cuda_sm3x_div_rn_noftz_f32_slowpath:
[----:B------:R-:W-:Y:S01]  /*1ac0*/  SHF.R.U32.HI R4, RZ, 0x17, R8 ;  /* 0x00000017ff047819 */ /* 0x000fe20000011608 */
[----:B------:R-:W-:Y:S01]  /*1ad0*/  BSSY.RECONVERGENT B2, `(.L_x_53) ;  /* 0x0000064000027945 */ /* 0x000fe20003800200 */
[----:B------:R-:W-:Y:S02]  /*1ae0*/  SHF.R.U32.HI R0, RZ, 0x17, R3 ;  /* 0x00000017ff007819 */ /* 0x000fe40000011603 */
[----:B------:R-:W-:Y:S02]  /*1af0*/  LOP3.LUT R13, R4, 0xff, RZ, 0xc0, !PT ;  /* 0x000000ff040d7812 */ /* 0x000fe400078ec0ff */
[----:B------:R-:W-:Y:S02]  /*1b00*/  LOP3.LUT R10, R0, 0xff, RZ, 0xc0, !PT ;  /* 0x000000ff000a7812 */ /* 0x000fe400078ec0ff */
[----:B------:R-:W-:Y:S02]  /*1b10*/  IADD3 R9, PT, PT, R13, -0x1, RZ ;  /* 0xffffffff0d097810 */ /* 0x000fe40007ffe0ff */
[----:B------:R-:W-:-:S02]  /*1b20*/  IADD3 R7, PT, PT, R10, -0x1, RZ ;  /* 0xffffffff0a077810 */ /* 0x000fc40007ffe0ff */
[----:B------:R-:W-:Y:S02]  /*1b30*/  ISETP.GT.U32.AND P0, PT, R9, 0xfd, PT ;  /* 0x000000fd0900780c */ /* 0x000fe40003f04070 */
[----:B------:R-:W-:Y:S02]  /*1b40*/  MOV R4, R8 ;  /* 0x0000000800047202 */ /* 0x000fe40000000f00 */
        /* <DEDUP_REMOVED lines=27> */
.L_x_54:
[----:B------:R-:W-:Y:S01]  /*1d00*/  LEA R7, R13, 0xc0800000, 0x17 ;  /* 0xc08000000d077811 */ /* 0x000fe200078eb8ff */
[----:B------:R-:W-:Y:S03]  /*1d10*/  BSSY.RECONVERGENT B3, `(.L_x_59) ;  /* 0x0000036000037945 */ /* 0x000fe60003800200 */
[----:B------:R-:W-:Y:S02]  /*1d20*/  IADD3 R7, PT, PT, -R7, R4, RZ ;  /* 0x0000000407077210 */ /* 0x000fe40007ffe1ff */
[----:B------:R-:W-:Y:S02]  /*1d30*/  IADD3 R4, PT, PT, R10, -0x7f, RZ ;  /* 0xffffff810a047810 */ /* 0x000fe40007ffe0ff */
[----:B------:R0:W1:Y:S01]  /*1d40*/  MUFU.RCP R8, R7 ;  /* 0x0000000700087308 */ /* 0x0000620000001000 */
[----:B------:R-:W-:Y:S02]  /*1d50*/  FADD.FTZ R9, -R7, -RZ ;  /* 0x800000ff07097221 */ /* 0x000fe40000010100 */
[C---:B------:R-:W-:Y:S01]  /*1d60*/  IMAD R0, R4.reuse, -0x800000, R3 ;  /* 0xff80000004007824 */ /* 0x040fe200078e0203 */
[----:B0-----:R-:W-:-:S04]  /*1d70*/  IADD3 R7, PT, PT, R4, 0x7f, -R13 ;  /* 0x0000007f04077810 */ /* 0x001fc80007ffe80d */
[----:B------:R-:W-:Y:S01]  /*1d80*/  IADD3 R7, PT, PT, R7, R6, RZ ;  /* 0x0000000607077210 */ /* 0x000fe20007ffe0ff */
[----:B-1----:R-:W-:-:S04]  /*1d90*/  FFMA R11, R8, R9, 1 ;  /* 0x3f800000080b7423 */ /* 0x002fc80000000009 */
        /* <DEDUP_REMOVED lines=20> */
[C---:B------:R-:W-:Y:S01]  /*1ee0*/  IADD3 R7, PT, PT, R9.reuse, 0x20, RZ ;  /* 0x0000002009077810 */ /* 0x040fe20007ffe0ff */
[CCC-:B------:R-:W-:Y:S01]  /*1ef0*/  FFMA.RM R4, R10.reuse, R8.reuse, R11.reuse ;  /* 0x000000080a047223 */ /* 0x1c0fe2000000400b */
[----:B------:R-:W-:Y:S02]  /*1f00*/  ISETP.NE.AND P2, PT, R9, RZ, PT ;  /* 0x000000ff0900720c */ /* 0x000fe40003f45270 */
[----:B------:R-:W-:Y:S01]  /*1f10*/  LOP3.LUT R6, R3, 0x7fffff, RZ, 0xc0, !PT ;  /* 0x007fffff03067812 */ /* 0x000fe200078ec0ff */
[----:B------:R-:W-:Y:S01]  /*1f20*/  FFMA.RP R3, R10, R8, R11 ;  /* 0x000000080a037223 */ /* 0x000fe2000000800b */
[C---:B------:R-:W-:Y:S02]  /*1f30*/  ISETP.NE.AND P1, PT, R9.reuse, RZ, PT ;  /* 0x000000ff0900720c */ /* 0x040fe40003f25270 */
[----:B------:R-:W-:Y:S02]  /*1f40*/  LOP3.LUT R6, R6, 0x800000, RZ, 0xfc, !PT ;  /* 0x0080000006067812 */ /* 0x000fe400078efcff */
[----:B------:R-:W-:-:S02]  /*1f50*/  IADD3 R8, PT, PT, -R9, RZ, RZ ;  /* 0x000000ff09087210 */ /* 0x000fc40007ffe1ff */
[----:B------:R-:W-:Y:S02]  /*1f60*/  SHF.L.U32 R7, R6, R7, RZ ;  /* 0x0000000706077219 */ /* 0x000fe400000006ff */
[----:B------:R-:W-:Y:S02]  /*1f70*/  FSETP.NEU.FTZ.AND P0, PT, R3, R4, PT ;  /* 0x000000040300720b */ /* 0x000fe40003f1d000 */
[----:B------:R-:W-:Y:S02]  /*1f80*/  SEL R3, R8, RZ, P2 ;  /* 0x000000ff08037207 */ /* 0x000fe40001000000 */
[----:B------:R-:W-:Y:S02]  /*1f90*/  ISETP.NE.AND P1, PT, R7, RZ, P1 ;  /* 0x000000ff0700720c */ /* 0x000fe40000f25270 */
[----:B------:R-:W-:Y:S02]  /*1fa0*/  SHF.R.U32.HI R3, RZ, R3, R6 ;  /* 0x00000003ff037219 */ /* 0x000fe40000011606 */
[----:B------:R-:W-:-:S02]  /*1fb0*/  PLOP3.LUT P0, PT, P0, P1, PT, 0xf8, 0x8f ;  /* 0x00000000008f781c */ /* 0x000fc40000703f70 */
[----:B------:R-:W-:Y:S02]  /*1fc0*/  SHF.R.U32.HI R7, RZ, 0x1, R3 ;  /* 0x00000001ff077819 */ /* 0x000fe40000011603 */
[----:B------:R-:W-:-:S04]  /*1fd0*/  SEL R4, RZ, 0x1, !P0 ;  /* 0x00000001ff047807 */ /* 0x000fc80004000000 */
[----:B------:R-:W-:-:S04]  /*1fe0*/  LOP3.LUT R4, R4, 0x1, R7, 0xf8, !PT ;  /* 0x0000000104047812 */ /* 0x000fc800078ef807 */
[----:B------:R-:W-:-:S04]  /*1ff0*/  LOP3.LUT R4, R4, R3, RZ, 0xc0, !PT ;  /* 0x0000000304047212 */ /* 0x000fc800078ec0ff */
[----:B------:R-:W-:-:S04]  /*2000*/  IADD3 R7, PT, PT, R7, R4, RZ ;  /* 0x0000000407077210 */ /* 0x000fc80007ffe0ff */
[----:B------:R-:W-:Y:S01]  /*2010*/  LOP3.LUT R0, R7, R0, RZ, 0xfc, !PT ;  /* 0x0000000007007212 */ /* 0x000fe200078efcff */
[----:B------:R-:W-:Y:S06]  /*2020*/  BRA `(.L_x_62) ;  /* 0x0000000000107947 */ /* 0x000fec0003800000 */
.L_x_61:
[----:B------:R-:W-:-:S04]  /*2030*/  LOP3.LUT R0, R0, 0x80000000, RZ, 0xc0, !PT ;  /* 0x8000000000007812 */ /* 0x000fc800078ec0ff */
[----:B------:R-:W-:Y:S01]  /*2040*/  LOP3.LUT R0, R0, 0x7f800000, RZ, 0xfc, !PT ;  /* 0x7f80000000007812 */ /* 0x000fe200078efcff */
[----:B------:R-:W-:Y:S06]  /*2050*/  BRA `(.L_x_62) ;  /* 0x0000000000047947 */ /* 0x000fec0003800000 */
.L_x_60:
[----:B------:R-:W-:-:S07]  /*2060*/  LEA R0, R7, R0, 0x17 ;  /* 0x0000000007007211 */ /* 0x000fce00078eb8ff */
.L_x_62:
[----:B------:R-:W-:Y:S05]  /*2070*/  BSYNC.RECONVERGENT B3 ;  /* 0x0000000000037941 */ /* 0x000fea0003800200 */
.L_x_59:
[----:B------:R-:W-:Y:S05]  /*2080*/  BRA `(.L_x_63) ;  /* 0x0000000000207947 */ /* 0x000fea0003800000 */
.L_x_58:
[----:B------:R-:W-:-:S04]  /*2090*/  LOP3.LUT R0, R4, 0x80000000, R3, 0x48, !PT ;  /* 0x8000000004007812 */ /* 0x000fc800078e4803 */
[----:B------:R-:W-:Y:S01]  /*20a0*/  LOP3.LUT R0, R0, 0x7f800000, RZ, 0xfc, !PT ;  /* 0x7f80000000007812 */ /* 0x000fe200078efcff */
[----:B------:R-:W-:Y:S06]  /*20b0*/  BRA `(.L_x_63) ;  /* 0x0000000000147947 */ /* 0x000fec0003800000 */
.L_x_57:
[----:B------:R-:W-:Y:S01]  /*20c0*/  LOP3.LUT R0, R4, 0x80000000, R3, 0x48, !PT ;  /* 0x8000000004007812 */ /* 0x000fe200078e4803 */
[----:B------:R-:W-:Y:S06]  /*20d0*/  BRA `(.L_x_63) ;  /* 0x00000000000c7947 */ /* 0x000fec0003800000 */
.L_x_56:
[----:B------:R-:W0:Y:S01]  /*20e0*/  MUFU.RSQ R0, -QNAN ;  /* 0xffc0000000007908 */ /* 0x000e220000001400 */
[----:B------:R-:W-:Y:S05]  /*20f0*/  BRA `(.L_x_63) ;  /* 0x0000000000047947 */ /* 0x000fea0003800000 */
.L_x_55:
[----:B------:R-:W-:-:S07]  /*2100*/  FADD.FTZ R0, R3, R0 ;  /* 0x0000000003007221 */ /* 0x000fce0000010000 */
.L_x_63:
[----:B------:R-:W-:Y:S05]  /*2110*/  BSYNC.RECONVERGENT B2 ;  /* 0x0000000000027941 */ /* 0x000fea0003800200 */
.L_x_53:
[----:B------:R-:W-:-:S04]  /*2120*/  HFMA2 R3, -RZ, RZ, 0, 0 ;  /* 0x00000000ff037431 */ /* 0x000fc800000001ff */
[----:B0-----:R-:W-:Y:S05]  /*2130*/  RET.REL.NODEC R2 `(cosineSimilarity) ;  /* 0xffffffdc02b07950 */ /* 0x001fea0003c3ffff */
.L_x_64:
        /* <DEDUP_REMOVED lines=12> */
.L_x_68:


//--------------------- .nv.shared.cosineSimilarityShared --------------------------
	.section	.nv.shared.cosineSimilarityShared,"aw",@nobits
	.sectionflags	@""
	.align	16
	.zero		1024


//--------------------- .nv.shared.reserved.0     --------------------------
	.section	.nv.shared.reserved.0,"aw",@nobits
	.weak		__nv_reservedSMEM_offset_0_alias
	.size		__nv_reservedSMEM_offset_0_alias, 0, 64
	.other		__nv_reservedSMEM_offset_0_alias,@"STO_CUDA_RESERVED_SHARED STV_DEFAULT"
__nv_reservedSMEM_offset_0_alias:
	.zero		0
	.zero		64


//--------------------- .nv.shared.cosineSimilarity --------------------------
	.section	.nv.shared.cosineSimilarity,"aw",@nobits
	.sectionflags	@""
	.align	16
	.zero		1024


//--------------------- .nv.constant0.cosineSimilarityShared --------------------------
	.section	.nv.constant0.cosineSimilarityShared,"a",@progbits
	.sectionflags	@""
	.align	4
.nv.constant0.cosineSimilarityShared:
	.zero		928


//--------------------- .nv.constant0.cosineSimilarity --------------------------
	.section	.nv.constant0.cosineSimilarity,"a",@progbits
	.sectionflags	@""
	.align	4
.nv.constant0.cosineSimilarity:
	.zero		928


//--------------------- SYMBOLS --------------------------

	.type		.nv.reservedSmem.offset0,@object
	.size		.nv.reservedSmem.offset0,0x4
	.type		.nv.reservedSmem.cap,@object
	.size		.nv.reservedSmem.cap,0x4
